	.target	sm_90a

	.elftype	@"ET_EXEC"


//--------------------- .note.nv.tkinfo           --------------------------
	.section	.note.nv.tkinfo,"",@"SHT_NOTE"
	.sectionflags	@"SHF_NOTE_NV_TKINFO"
	.tkinfo
        /*0018*/ 	.word	0x00000002
        /*0030*/ 	.string	""
        /*0030*/ 	.string	"ptxas"
        /*0030*/ 	.string	"Cuda compilation tools, release 13.0, V13.0.88"
        /*0030*/ 	.string	"Build cuda_13.0.r13.0/compiler.36424714_0"
        /*0030*/ 	.string	"-v  -suppress-debug-info  -lineinfo  -arch sm_90a "



//--------------------- .note.nv.cuinfo           --------------------------
	.section	.note.nv.cuinfo,"",@"SHT_NOTE"
	.sectionflags	@"SHF_NOTE_NV_CUINFO"
        /*0018*/ 	.short	0x0002
        /*001a*/ 	.short	0x005a
        /*001c*/ 	.short	0x0082
	.zero		2


//--------------------- .nv.info                  --------------------------
	.section	.nv.info,"",@"SHT_CUDA_INFO"
	.align	4


	//----- nvinfo : EIATTR_REGCOUNT
	.align		4
        /*0000*/ 	.byte	0x04, 0x2f
        /*0002*/ 	.short	(.L_1 - .L_0)
	.align		4
.L_0:
        /*0004*/ 	.word	index@(gluon_wgmma)
        /*0008*/ 	.word	0x0000009a


	//----- nvinfo : EIATTR_FRAME_SIZE
	.align		4
.L_1:
        /*000c*/ 	.byte	0x04, 0x11
        /*000e*/ 	.short	(.L_3 - .L_2)
	.align		4
.L_2:
        /*0010*/ 	.word	index@(gluon_wgmma)
        /*0014*/ 	.word	0x00000000


	//----- nvinfo : EIATTR_MIN_STACK_SIZE
	.align		4
.L_3:
        /*0018*/ 	.byte	0x04, 0x12
        /*001a*/ 	.short	(.L_5 - .L_4)
	.align		4
.L_4:
        /*001c*/ 	.word	index@(gluon_wgmma)
        /*0020*/ 	.word	0x00000000
.L_5:


//--------------------- .nv.compat                --------------------------
	.section	.nv.compat,"",@"SHT_CUDA_COMPAT_INFO"
	.align	4
        /*0000*/ 	.byte	0x02, 0x09, 0x01, 0x00, 0x02, 0x02, 0x04, 0x00, 0x02, 0x05, 0x05, 0x00, 0x03, 0x07, 0x01, 0x01
        /*0010*/ 	.byte	0x02, 0x03, 0x03, 0x00, 0x02, 0x06, 0x01, 0x00, 0x04, 0x0b, 0x08, 0x00, 0x00, 0x00, 0x00, 0x00
        /*0020*/ 	.byte	0x00, 0x00, 0x00, 0x00


//--------------------- .nv.info.gluon_wgmma      --------------------------
	.section	.nv.info.gluon_wgmma,"",@"SHT_CUDA_INFO"
	.sectionflags	@""
	.align	4


	//----- nvinfo : EIATTR_CUDA_API_VERSION
	.align		4
        /*0000*/ 	.byte	0x04, 0x37
        /*0002*/ 	.short	(.L_7 - .L_6)
.L_6:
        /*0004*/ 	.word	0x00000082


	//----- nvinfo : EIATTR_KPARAM_INFO
	.align		4
.L_7:
        /*0008*/ 	.byte	0x04, 0x17
        /*000a*/ 	.short	(.L_9 - .L_8)
.L_8:
        /*000c*/ 	.word	0x00000000
        /*0010*/ 	.short	0x000a
        /*0012*/ 	.short	0x0048
        /*0014*/ 	.byte	0x00, 0xf4, 0x21, 0x00


	//----- nvinfo : EIATTR_KPARAM_INFO
	.align		4
.L_9:
        /*0018*/ 	.byte	0x04, 0x17
        /*001a*/ 	.short	(.L_11 - .L_10)
.L_10:
        /*001c*/ 	.word	0x00000000
        /*0020*/ 	.short	0x0009
        /*0022*/ 	.short	0x0040
        /*0024*/ 	.byte	0x00, 0xf4, 0x21, 0x00


	//----- nvinfo : EIATTR_KPARAM_INFO
	.align		4
.L_11:
        /*0028*/ 	.byte	0x04, 0x17
        /*002a*/ 	.short	(.L_13 - .L_12)
.L_12:
        /*002c*/ 	.word	0x00000000
        /*0030*/ 	.short	0x0008
        /*0032*/ 	.short	0x0038
        /*0034*/ 	.byte	0x00, 0xf0, 0x21, 0x00


	//----- nvinfo : EIATTR_KPARAM_INFO
	.align		4
.L_13:
        /*0038*/ 	.byte	0x04, 0x17
        /*003a*/ 	.short	(.L_15 - .L_14)
.L_14:
        /*003c*/ 	.word	0x00000000
        /*0040*/ 	.short	0x0007
        /*0042*/ 	.short	0x0030
        /*0044*/ 	.byte	0x00, 0xf0, 0x21, 0x00


	//----- nvinfo : EIATTR_KPARAM_INFO
	.align		4
.L_15:
        /*0048*/ 	.byte	0x04, 0x17
        /*004a*/ 	.short	(.L_17 - .L_16)
.L_16:
        /*004c*/ 	.word	0x00000000
        /*0050*/ 	.short	0x0006
        /*0052*/ 	.short	0x0028
        /*0054*/ 	.byte	0x00, 0xf0, 0x21, 0x00


	//----- nvinfo : EIATTR_KPARAM_INFO
	.align		4
.L_17:
        /*0058*/ 	.byte	0x04, 0x17
        /*005a*/ 	.short	(.L_19 - .L_18)
.L_18:
        /*005c*/ 	.word	0x00000000
        /*0060*/ 	.short	0x0005
        /*0062*/ 	.short	0x0020
        /*0064*/ 	.byte	0x00, 0xf0, 0x11, 0x00


	//----- nvinfo : EIATTR_KPARAM_INFO
	.align		4
.L_19:
        /*0068*/ 	.byte	0x04, 0x17
        /*006a*/ 	.short	(.L_21 - .L_20)
.L_20:
        /*006c*/ 	.word	0x00000000
        /*0070*/ 	.short	0x0004
        /*0072*/ 	.short	0x001c
        /*0074*/ 	.byte	0x00, 0xf0, 0x11, 0x00


	//----- nvinfo : EIATTR_KPARAM_INFO
	.align		4
.L_21:
        /*0078*/ 	.byte	0x04, 0x17
        /*007a*/ 	.short	(.L_23 - .L_22)
.L_22:
        /*007c*/ 	.word	0x00000000
        /*0080*/ 	.short	0x0003
        /*0082*/ 	.short	0x0018
        /*0084*/ 	.byte	0x00, 0xf0, 0x11, 0x00


	//----- nvinfo : EIATTR_KPARAM_INFO
	.align		4
.L_23:
        /*0088*/ 	.byte	0x04, 0x17
        /*008a*/ 	.short	(.L_25 - .L_24)
.L_24:
        /*008c*/ 	.word	0x00000000
        /*0090*/ 	.short	0x0002
        /*0092*/ 	.short	0x0010
        /*0094*/ 	.byte	0x00, 0xf4, 0x21, 0x00


	//----- nvinfo : EIATTR_KPARAM_INFO
	.align		4
.L_25:
        /*0098*/ 	.byte	0x04, 0x17
        /*009a*/ 	.short	(.L_27 - .L_26)
.L_26:
        /*009c*/ 	.word	0x00000000
        /*00a0*/ 	.short	0x0001
        /*00a2*/ 	.short	0x0008
        /*00a4*/ 	.byte	0x00, 0xf4, 0x21, 0x00


	//----- nvinfo : EIATTR_KPARAM_INFO
	.align		4
.L_27:
        /*00a8*/ 	.byte	0x04, 0x17
        /*00aa*/ 	.short	(.L_29 - .L_28)
.L_28:
        /*00ac*/ 	.word	0x00000000
        /*00b0*/ 	.short	0x0000
        /*00b2*/ 	.short	0x0000
        /*00b4*/ 	.byte	0x00, 0xf4, 0x21, 0x00


	//----- nvinfo : EIATTR_SPARSE_MMA_MASK
	.align		4
.L_29:
        /*00b8*/ 	.byte	0x03, 0x50
        /*00ba*/ 	.short	0x0000


	//----- nvinfo : EIATTR_MAXREG_COUNT
	.align		4
        /*00bc*/ 	.byte	0x03, 0x1b
        /*00be*/ 	.short	0x00ff


	//----- nvinfo : EIATTR_NUM_BARRIERS
	.align		4
        /*00c0*/ 	.byte	0x02, 0x4c
        /*00c2*/ 	.byte	0x01
	.zero		1


	//----- nvinfo : EIATTR_MERCURY_ISA_VERSION
	.align		4
        /*00c4*/ 	.byte	0x03, 0x5f
        /*00c6*/ 	.short	0x0101


	//----- nvinfo : EIATTR_INT_WARP_WIDE_INSTR_OFFSETS
	.align		4
        /*00c8*/ 	.byte	0x04, 0x31
        /*00ca*/ 	.short	(.L_31 - .L_30)


	//   ....[0]....
.L_30:
        /*00cc*/ 	.word	0x00001320


	//   ....[1]....
        /*00d0*/ 	.word	0x00001340


	//   ....[2]....
        /*00d4*/ 	.word	0x000013f0


	//   ....[3]....
        /*00d8*/ 	.word	0x00001cf0


	//   ....[4]....
        /*00dc*/ 	.word	0x00001d00


	//   ....[5]....
        /*00e0*/ 	.word	0x00001dd0


	//   ....[6]....
        /*00e4*/ 	.word	0x00001de0


	//   ....[7]....
        /*00e8*/ 	.word	0x00002840


	//   ....[8]....
        /*00ec*/ 	.word	0x00002850


	//----- nvinfo : EIATTR_COOP_GROUP_MASK_REGIDS
	.align		4
.L_31:
        /*00f0*/ 	.byte	0x04, 0x29
        /*00f2*/ 	.short	(.L_33 - .L_32)


	//   ....[0]....
.L_32:
        /*00f4*/ 	.word	0xffffffff


	//   ....[1]....
        /*00f8*/ 	.word	0xffffffff


	//   ....[2]....
        /*00fc*/ 	.word	0xffffffff


	//----- nvinfo : EIATTR_COOP_GROUP_INSTR_OFFSETS
	.align		4
.L_33:
        /*0100*/ 	.byte	0x04, 0x28
        /*0102*/ 	.short	(.L_35 - .L_34)


	//   ....[0]....
.L_34:
        /*0104*/ 	.word	0x00000150


	//   ....[1]....
        /*0108*/ 	.word	0x00000700


	//   ....[2]....
        /*010c*/ 	.word	0x00000cf0


	//----- nvinfo : EIATTR_MBARRIER_INSTR_OFFSETS
	.align		4
.L_35:
        /*0110*/ 	.byte	0x04, 0x39
        /*0112*/ 	.short	(.L_37 - .L_36)


	//   ....[0]....
.L_36:
        /*0114*/ 	.word	0x00001490
        /*0118*/ 	.word	0x000000ff
        /*011c*/ 	.word	0x00030000
        /*0120*/ 	.short	0x0100
        /*0122*/ 	.byte	0x14
	.zero		1


	//   ....[1]....
        /*0124*/ 	.word	0x00001620
        /*0128*/ 	.word	0x000000ff
        /*012c*/ 	.word	0x00030008
        /*0130*/ 	.short	0x0100
        /*0132*/ 	.byte	0x14
	.zero		1


	//   ....[2]....
        /*0134*/ 	.word	0x00001ec0
        /*0138*/ 	.word	0x000000ff
        /*013c*/ 	.word	0x00030000
        /*0140*/ 	.short	0x010a
        /*0142*/ 	.byte	0x1e
	.zero		1


	//   ....[3]....
        /*0144*/ 	.word	0x000022f0
        /*0148*/ 	.word	0x000000ff
        /*014c*/ 	.word	0x00030000
        /*0150*/ 	.short	0x0108
        /*0152*/ 	.byte	0x14
	.zero		1


	//   ....[4]....
        /*0154*/ 	.word	0x000023e0
        /*0158*/ 	.word	0x000000ff
        /*015c*/ 	.word	0x00030008
        /*0160*/ 	.short	0x0108
        /*0162*/ 	.byte	0x14
	.zero		1


	//   ....[5]....
        /*0164*/ 	.word	0x000028e0
        /*0168*/ 	.word	0x000000ff
        /*016c*/ 	.word	0x00030000
        /*0170*/ 	.short	0x010a
        /*0172*/ 	.byte	0x1e
	.zero		1


	//----- nvinfo : EIATTR_NUM_MBARRIERS
	.align		4
.L_37:
        /*0174*/ 	.byte	0x03, 0x38
        /*0176*/ 	.short	0x0002


	//----- nvinfo : EIATTR_EXIT_INSTR_OFFSETS
	.align		4
        /*0178*/ 	.byte	0x04, 0x1c
        /*017a*/ 	.short	(.L_39 - .L_38)


	//   ....[0]....
.L_38:
        /*017c*/ 	.word	0x000028d0


	//----- nvinfo : EIATTR_REQNTID
	.align		4
.L_39:
        /*0180*/ 	.byte	0x04, 0x10
        /*0182*/ 	.short	(.L_41 - .L_40)
.L_40:
        /*0184*/ 	.word	0x00000100
        /*0188*/ 	.word	0x00000001
        /*018c*/ 	.word	0x00000001


	//----- nvinfo : EIATTR_CRS_STACK_SIZE
	.align		4
.L_41:
        /*0190*/ 	.byte	0x04, 0x1e
        /*0192*/ 	.short	(.L_43 - .L_42)
.L_42:
        /*0194*/ 	.word	0x00000000


	//----- nvinfo : EIATTR_CBANK_PARAM_SIZE
	.align		4
.L_43:
        /*0198*/ 	.byte	0x03, 0x19
        /*019a*/ 	.short	0x0050


	//----- nvinfo : EIATTR_PARAM_CBANK
	.align		4
        /*019c*/ 	.byte	0x04, 0x0a
        /*019e*/ 	.short	(.L_45 - .L_44)
	.align		4
.L_44:
        /*01a0*/ 	.word	index@(.nv.constant0.gluon_wgmma)
        /*01a4*/ 	.short	0x0210
        /*01a6*/ 	.short	0x0050


	//----- nvinfo : EIATTR_SW_WAR
	.align		4
.L_45:
        /*01a8*/ 	.byte	0x04, 0x36
        /*01aa*/ 	.short	(.L_47 - .L_46)
.L_46:
        /*01ac*/ 	.word	0x00000008
.L_47:


//--------------------- .nv.callgraph             --------------------------
	.section	.nv.callgraph,"",@"SHT_CUDA_CALLGRAPH"
	.align	4
	.sectionentsize	8
	.align		4
        /*0000*/ 	.word	0x00000000
	.align		4
        /*0004*/ 	.word	0xffffffff
	.align		4
        /*0008*/ 	.word	0x00000000
	.align		4
        /*000c*/ 	.word	0xfffffffe
	.align		4
        /*0010*/ 	.word	0x00000000
	.align		4
        /*0014*/ 	.word	0xfffffffd
	.align		4
        /*0018*/ 	.word	0x00000000
	.align		4
        /*001c*/ 	.word	0xfffffffc


//--------------------- .text.gluon_wgmma         --------------------------
	.section	.text.gluon_wgmma,"ax",@progbits
	.align	128
        .global         gluon_wgmma
        .type           gluon_wgmma,@function
        .size           gluon_wgmma,(.L_x_52 - gluon_wgmma)
        .other          gluon_wgmma,@"STO_CUDA_ENTRY STV_DEFAULT"
gluon_wgmma:
.text.gluon_wgmma:
[----:B------:R-:W-:Y:S01]  /*0000*/  LDC R1, c[0x0][0x28] ;  /* 0x00000a00ff017b82 */ /* 0x000fe20000000800 */
[----:B------:R-:W1:Y:S07]  /*0010*/  S2R R0, SR_TID.X ;  /* 0x0000000000007919 */ /* 0x000e6e0000002100 */
[----:B------:R-:W2:Y:S01]  /*0020*/  S2UR UR4, SR_CgaCtaId ;  /* 0x00000000000479c3 */ /* 0x000ea20000008800 */
[----:B------:R-:W-:Y:S01]  /*0030*/  UMOV UR20, 0x400 ;  /* 0x0000040000147882 */ /* 0x000fe20000000000 */
[----:B------:R-:W-:Y:S01]  /*0040*/  ULDC UR6, c[0x0][0xc] ;  /* 0x0000030000067ab9 */ /* 0x000fe20000000800 */
[----:B------:R-:W-:Y:S01]  /*0050*/  ULDC.64 UR26, c[0x0][0x250] ;  /* 0x00009400001a7ab9 */ /* 0x000fe20000000a00 */
[----:B------:R-:W-:Y:S04]  /*0060*/  BSSY B0, `(.L_x_0) ;  /* 0x000001f000007945 */ /* 0x000fe80003800000 */
[----:B------:R-:W3:Y:S08]  /*0070*/  LDC R4, c[0x0][0x228] ;  /* 0x00008a00ff047b82 */ /* 0x000ef00000000800 */
[----:B------:R-:W4:Y:S08]  /*0080*/  LDC R13, c[0x0][0x230] ;  /* 0x00008c00ff0d7b82 */ /* 0x000f300000000800 */
[----:B------:R-:W-:Y:S01]  /*0090*/  S2UR UR32, SR_CTAID.Y ;  /* 0x00000000002079c3 */ /* 0x000fe20000002600 */
[----:B--2---:R-:W-:-:S03]  /*00a0*/  ULEA UR20, UR4, UR20, 0x18 ;  /* 0x0000001404147291 */ /* 0x004fc6000f8ec03f */
[----:B------:R-:W-:Y:S01]  /*00b0*/  ULDC UR4, c[0x0][0x10] ;  /* 0x0000040000047ab9 */ /* 0x000fe20000000800 */
[----:B-1----:R-:W-:-:S03]  /*00c0*/  LOP3.LUT R6, R0, 0xff, RZ, 0xc0, !PT ;  /* 0x000000ff00067812 */ /* 0x002fc600078ec0ff */
[----:B------:R-:W1:Y:S01]  /*00d0*/  S2UR UR5, SR_CTAID.Z ;  /* 0x00000000000579c3 */ /* 0x000e620000002700 */
[----:B---3--:R-:W-:Y:S01]  /*00e0*/  VIADD R4, R4, 0xffffffff ;  /* 0xffffffff04047836 */ /* 0x008fe20000000000 */
[C---:B------:R-:W-:Y:S02]  /*00f0*/  ISETP.GE.U32.AND P0, PT, R6.reuse, 0x20, PT ;  /* 0x000000200600780c */ /* 0x040fe40003f06070 */
[C---:B------:R-:W-:Y:S02]  /*0100*/  ISETP.NE.U32.AND P2, PT, R6.reuse, RZ, PT ;  /* 0x000000ff0600720c */ /* 0x040fe40003f45070 */
[----:B------:R-:W-:Y:S02]  /*0110*/  LEA R12, R6, UR20, 0x2 ;  /* 0x00000014060c7c11 */ /* 0x000fe4000f8e10ff */
[----:B------:R-:W2:Y:S01]  /*0120*/  S2UR UR33, SR_CTAID.X ;  /* 0x00000000002179c3 */ /* 0x000ea20000002500 */
[----:B----4-:R-:W-:-:S06]  /*0130*/  VIADD R9, R13, 0xffffffff ;  /* 0xffffffff0d097836 */ /* 0x010fcc0000000000 */
[----:B------:R3:W-:Y:S01]  /*0140*/  @!P0 STS [R12], RZ ;  /* 0x000000ff0c008388 */ /* 0x0007e20000000800 */
[----:B------:R-:W-:-:S03]  /*0150*/  NOP ;  /* 0x0000000000007918 */ /* 0x000fc60000000000 */
[----:B------:R3:W-:Y:S01]  /*0160*/  @!P2 STS [UR20+0x24], R4 ;  /* 0x00002404ff00a988 */ /* 0x0007e20008000814 */
[----:B-1----:R-:W-:-:S03]  /*0170*/  UIMAD UR4, UR5, UR4, UR32 ;  /* 0x00000004050472a4 */ /* 0x002fc6000f8e0220 */
[----:B------:R3:W-:Y:S01]  /*0180*/  @!P2 STS [UR20+0x20], R9 ;  /* 0x00002009ff00a988 */ /* 0x0007e20008000814 */
[----:B--2---:R-:W-:-:S04]  /*0190*/  UIMAD UR4, UR4, UR6, UR33 ;  /* 0x00000006040472a4 */ /* 0x004fc8000f8e0221 */
[----:B------:R-:W-:-:S03]  /*01a0*/  UIMAD UR5, UR4, 0x180, URZ ;  /* 0x00000180040578a4 */ /* 0x000fc6000f8e023f */
[----:B------:R-:W-:Y:S01]  /*01b0*/  UMOV UR4, URZ ;  /* 0x0000003f00047c82 */ /* 0x000fe20008000000 */
[----:B------:R-:W-:-:S04]  /*01c0*/  UIADD3 UR22, UP0, UR5, UR26, URZ ;  /* 0x0000001a05167290 */ /* 0x000fc8000ff1e03f */
[----:B------:R-:W-:Y:S01]  /*01d0*/  ULEA.HI.X.SX32 UR23, UR5, UR27, 0x1, UP0 ;  /* 0x0000001b05177291 */ /* 0x000fe200080f0e3f */
[----:B---3--:R-:W-:Y:S11]  /*01e0*/  @P2 BRA `(.L_x_1) ;  /* 0x0000000000182947 */ /* 0x008ff60003800000 */
[----:B------:R-:W1:Y:S01]  /*01f0*/  LDS R2, [UR20+0x8] ;  /* 0x00000814ff027984 */ /* 0x000e620008000800 */
[----:B------:R-:W2:Y:S01]  /*0200*/  LDC.64 R10, c[0x0][0x210] ;  /* 0x00008400ff0a7b82 */ /* 0x000ea20000000a00 */
[----:B------:R-:W-:Y:S02]  /*0210*/  IMAD.MOV.U32 R3, RZ, RZ, 0x70 ;  /* 0x00000070ff037424 */ /* 0x000fe400078e00ff */
[----:B--2---:R2:W-:Y:S03]  /*0220*/  STS.64 [UR20], R10 ;  /* 0x0000000aff007988 */ /* 0x0045e60008000a14 */
[----:B-1----:R-:W-:-:S05]  /*0230*/  LOP3.LUT R2, R2, 0x10, R3, 0xd8, !PT ;  /* 0x0000001002027812 */ /* 0x002fca00078ed803 */
[----:B------:R2:W-:Y:S02]  /*0240*/  STS [UR20+0x8], R2 ;  /* 0x00000802ff007988 */ /* 0x0005e40008000814 */
.L_x_1:
[----:B------:R-:W-:Y:S05]  /*0250*/  BSYNC B0 ;  /* 0x0000000000007941 */ /* 0x000fea0003800000 */
.L_x_0:
[----:B------:R-:W-:Y:S04]  /*0260*/  BSSY B0, `(.L_x_2) ;  /* 0x000000a000007945 */ /* 0x000fe80003800000 */
[----:B------:R-:W-:Y:S05]  /*0270*/  @P2 BRA `(.L_x_3) ;  /* 0x0000000000202947 */ /* 0x000fea0003800000 */
[----:B--2---:R-:W1:Y:S01]  /*0280*/  LDS R2, [UR20+0x34] ;  /* 0x00003414ff027984 */ /* 0x004e620008000800 */
[----:B------:R-:W-:Y:S02]  /*0290*/  IMAD.MOV.U32 R3, RZ, RZ, 0x3f000000 ;  /* 0x3f000000ff037424 */ /* 0x000fe400078e00ff */
[----:B------:R-:W-:Y:S01]  /*02a0*/  @!P2 IMAD.MOV.U32 R5, RZ, RZ, 0x7f ;  /* 0x0000007fff05a424 */ /* 0x000fe200078e00ff */
[----:B------:R-:W2:Y:S02]  /*02b0*/  @!P2 LDS R8, [UR20+0x38] ;  /* 0x00003814ff08a984 */ /* 0x000ea40008000800 */
[----:B-1----:R-:W-:Y:S02]  /*02c0*/  LOP3.LUT R2, R2, 0xff000000, R3, 0xb8, !PT ;  /* 0xff00000002027812 */ /* 0x002fe400078eb803 */
[----:B--2---:R-:W-:-:S03]  /*02d0*/  @!P2 LOP3.LUT R3, R8, 0xff, R5, 0xb8, !PT ;  /* 0x000000ff0803a812 */ /* 0x004fc600078eb805 */
[----:B------:R1:W-:Y:S04]  /*02e0*/  STS [UR20+0x34], R2 ;  /* 0x00003402ff007988 */ /* 0x0003e80008000814 */
[----:B------:R1:W-:Y:S02]  /*02f0*/  @!P2 STS [UR20+0x38], R3 ;  /* 0x00003803ff00a988 */ /* 0x0003e40008000814 */
.L_x_3:
[----:B------:R-:W-:Y:S05]  /*0300*/  BSYNC B0 ;  /* 0x0000000000007941 */ /* 0x000fea0003800000 */
.L_x_2:
[----:B------:R-:W-:Y:S04]  /*0310*/  BSSY B0, `(.L_x_4) ;  /* 0x000000e000007945 */ /* 0x000fe80003800000 */
[----:B------:R-:W-:Y:S05]  /*0320*/  @P2 BRA `(.L_x_5) ;  /* 0x0000000000302947 */ /* 0x000fea0003800000 */
[----:B-1----:R-:W1:Y:S01]  /*0330*/  LDS R3, [UR20+0x34] ;  /* 0x00003414ff037984 */ /* 0x002e620008000800 */
[----:B--2---:R-:W2:Y:S03]  /*0340*/  LDC.64 R10, c[0x0][0x238] ;  /* 0x00008e00ff0a7b82 */ /* 0x004ea60000000a00 */
[----:B------:R-:W3:Y:S01]  /*0350*/  LDS R2, [UR20+0x1c] ;  /* 0x00001c14ff027984 */ /* 0x000ee20008000800 */
[C---:B--2---:R-:W-:Y:S01]  /*0360*/  SHF.L.U64.HI R8, R10.reuse, 0x1, R11 ;  /* 0x000000010a087819 */ /* 0x044fe2000001020b */
[----:B------:R-:W-:-:S03]  /*0370*/  IMAD.SHL.U32 R5, R10, 0x2, RZ ;  /* 0x000000020a057824 */ /* 0x000fc600078e00ff */
[--C-:B------:R-:W-:Y:S02]  /*0380*/  SHF.R.U32.HI R7, RZ, 0x4, R8.reuse ;  /* 0x00000004ff077819 */ /* 0x100fe40000011608 */
[----:B------:R-:W-:-:S05]  /*0390*/  SHF.R.U64 R5, R5, 0x4, R8 ;  /* 0x0000000405057819 */ /* 0x000fca0000001208 */
[----:B------:R4:W-:Y:S01]  /*03a0*/  STS [UR20+0xc], R5 ;  /* 0x00000c05ff007988 */ /* 0x0009e20008000814 */
[----:B-1----:R-:W-:Y:S02]  /*03b0*/  LOP3.LUT R3, R3, 0x7, RZ, 0xb8, !PT ;  /* 0x0000000703037812 */ /* 0x002fe400078eb8ff */
[----:B---3--:R-:W-:-:S03]  /*03c0*/  LOP3.LUT R2, R2, 0xf, R7, 0xb8, !PT ;  /* 0x0000000f02027812 */ /* 0x008fc600078eb807 */
[----:B------:R4:W-:Y:S04]  /*03d0*/  STS [UR20+0x34], R3 ;  /* 0x00003403ff007988 */ /* 0x0009e80008000814 */
[----:B------:R4:W-:Y:S02]  /*03e0*/  STS [UR20+0x1c], R2 ;  /* 0x00001c02ff007988 */ /* 0x0009e40008000814 */
.L_x_5:
[----:B------:R-:W-:Y:S05]  /*03f0*/  BSYNC B0 ;  /* 0x0000000000007941 */ /* 0x000fea0003800000 */
.L_x_4:
[----:B------:R-:W-:Y:S04]  /*0400*/  BSSY B1, `(.L_x_6) ;  /* 0x000001a000017945 */ /* 0x000fe80003800000 */
[----:B------:R-:W-:Y:S04]  /*0410*/  BSSY B0, `(.L_x_7) ;  /* 0x0000015000007945 */ /* 0x000fe80003800000 */
[----:B------:R-:W-:Y:S05]  /*0420*/  @P2 BRA `(.L_x_8) ;  /* 0x0000000000202947 */ /* 0x000fea0003800000 */
[----:B-12-4-:R-:W1:Y:S02]  /*0430*/  LDS R2, [UR20+0x34] ;  /* 0x00003414ff027984 */ /* 0x016e640008000800 */
[----:B-1----:R-:W-:-:S05]  /*0440*/  LOP3.LUT R2, R2, 0x38, RZ, 0xb8, !PT ;  /* 0x0000003802027812 */ /* 0x002fca00078eb8ff */
[----:B------:R1:W-:Y:S01]  /*0450*/  STS [UR20+0x34], R2 ;  /* 0x00003402ff007988 */ /* 0x0003e20008000814 */
[----:B------:R-:W-:Y:S05]  /*0460*/  @P2 BRA `(.L_x_9) ;  /* 0x0000000000202947 */ /* 0x000fea0003800000 */
[----:B-1----:R-:W1:Y:S01]  /*0470*/  LDS R2, [UR20+0x8] ;  /* 0x00000814ff027984 */ /* 0x002e620008000800 */
[----:B------:R-:W-:-:S05]  /*0480*/  IMAD.MOV.U32 R3, RZ, RZ, 0x780 ;  /* 0x00000780ff037424 */ /* 0x000fca00078e00ff */
[----:B-1----:R-:W-:-:S05]  /*0490*/  LOP3.LUT R2, R2, 0x500, R3, 0xd8, !PT ;  /* 0x0000050002027812 */ /* 0x002fca00078ed803 */
[----:B------:R3:W-:Y:S02]  /*04a0*/  STS [UR20+0x8], R2 ;  /* 0x00000802ff007988 */ /* 0x0007e40008000814 */
.L_x_8:
[----:B------:R-:W-:Y:S05]  /*04b0*/  @P2 BRA `(.L_x_10) ;  /* 0x0000000000282947 */ /* 0x000fea0003800000 */
[----:B-1234-:R-:W1:Y:S02]  /*04c0*/  LDS R2, [UR20+0x8] ;  /* 0x00000814ff027984 */ /* 0x01ee640008000800 */
[----:B-1----:R-:W-:-:S05]  /*04d0*/  LOP3.LUT R2, R2, 0x1800, RZ, 0xb8, !PT ;  /* 0x0000180002027812 */ /* 0x002fca00078eb8ff */
[----:B------:R2:W-:Y:S02]  /*04e0*/  STS [UR20+0x8], R2 ;  /* 0x00000802ff007988 */ /* 0x0005e40008000814 */
.L_x_9:
[----:B------:R-:W-:Y:S05]  /*04f0*/  @P2 BREAK B0 ;  /* 0x0000000000002942 */ /* 0x000fea0003800000 */
[----:B------:R-:W-:Y:S05]  /*0500*/  @P2 BRA `(.L_x_11) ;  /* 0x0000000000242947 */ /* 0x000fea0003800000 */
[----:B------:R-:W3:Y:S01]  /*0510*/  LDS R3, [UR20+0x8] ;  /* 0x00000814ff037984 */ /* 0x000ee20008000800 */
[----:B-12---:R-:W-:-:S05]  /*0520*/  IMAD.MOV.U32 R2, RZ, RZ, 0x6000 ;  /* 0x00006000ff027424 */ /* 0x006fca00078e00ff */
[----:B---3--:R-:W-:-:S04]  /*0530*/  LOP3.LUT R2, R3, 0x6000, R2, 0xd8, !PT ;  /* 0x0000600003027812 */ /* 0x008fc800078ed802 */
[----:B------:R-:W-:-:S05]  /*0540*/  LOP3.LUT R2, R2, 0x400000, RZ, 0xb8, !PT ;  /* 0x0040000002027812 */ /* 0x000fca00078eb8ff */
[----:B------:R5:W-:Y:S02]  /*0550*/  STS [UR20+0x8], R2 ;  /* 0x00000802ff007988 */ /* 0x000be40008000814 */
.L_x_10:
[----:B------:R-:W-:Y:S05]  /*0560*/  BSYNC B0 ;  /* 0x0000000000007941 */ /* 0x000fea0003800000 */
.L_x_7:
[----:B-12345:R-:W1:Y:S02]  /*0570*/  @!P2 LDS R2, [UR20+0x8] ;  /* 0x00000814ff02a984 */ /* 0x03ee640008000800 */
[----:B-1----:R-:W-:-:S05]  /*0580*/  @!P2 LOP3.LUT R2, R2, 0x8000, RZ, 0xb8, !PT ;  /* 0x000080000202a812 */ /* 0x002fca00078eb8ff */
[----:B------:R3:W-:Y:S02]  /*0590*/  @!P2 STS [UR20+0x8], R2 ;  /* 0x00000802ff00a988 */ /* 0x0007e40008000814 */
.L_x_11:
[----:B------:R-:W-:Y:S05]  /*05a0*/  BSYNC B1 ;  /* 0x0000000000017941 */ /* 0x000fea0003800000 */
.L_x_6:
[----:B------:R-:W-:Y:S05]  /*05b0*/  WARPSYNC.ALL ;  /* 0x0000000000007948 */ /* 0x000fea0003800000 */
[----:B------:R-:W-:Y:S05]  /*05c0*/  @P0 BRA `(.L_x_12) ;  /* 0x0000000000280947 */ /* 0x000fea0003800000 */
[----:B-123--:R-:W1:Y:S01]  /*05d0*/  S2R R2, SR_LANEID ;  /* 0x0000000000027919 */ /* 0x00ee620000000000 */
[----:B------:R-:W-:Y:S05]  /*05e0*/  WARPSYNC.ALL ;  /* 0x0000000000007948 */ /* 0x000fea0003800000 */
[----:B-1----:R-:W-:-:S05]  /*05f0*/  IMAD.SHL.U32 R5, R2, 0x4, RZ ;  /* 0x0000000402057824 */ /* 0x002fca00078e00ff */
[----:B------:R-:W1:Y:S01]  /*0600*/  LDS R7, [R5+UR20] ;  /* 0x0000001405077984 */ /* 0x000e620008000800 */
[----:B------:R-:W-:-:S05]  /*0610*/  IADD3 R2, P1, R5, UR22, RZ ;  /* 0x0000001605027c10 */ /* 0x000fca000ff3e0ff */
[----:B------:R-:W-:-:S05]  /*0620*/  IMAD.X R3, RZ, RZ, UR23, P1 ;  /* 0x00000017ff037e24 */ /* 0x000fca00088e06ff */
[----:B-1----:R4:W5:Y:S01]  /*0630*/  ATOMG.E.EXCH.STRONG.GPU PT, RZ, [R2], R7 ;  /* 0x0000000702ff73a8 */ /* 0x00296200041ee100 */
[----:B------:R-:W-:-:S04]  /*0640*/  DEPBAR {5,4,3,2,1,0} ;  /* 0x0000003f0000791a */ /* 0x000fc80000000000 */
[----:B------:R4:W-:Y:S01]  /*0650*/  UTMACCTL.IV [UR22] ;  /* 0x00000000160079b9 */ /* 0x0009e20008000000 */
[----:B------:R-:W-:Y:S01]  /*0660*/  NOP ;  /* 0x0000000000007918 */ /* 0x000fe20000000000 */
.L_x_12:
[----:B------:R-:W-:Y:S05]  /*0670*/  @P0 BRA `(.L_x_13) ;  /* 0x00000000000c0947 */ /* 0x000fea0003800000 */
[----:B------:R0:W-:Y:S01]  /*0680*/  UTMACMDFLUSH ;  /* 0x00000000000079b7 */ /* 0x0001e20000000000 */
[----:B------:R-:W-:Y:S05]  /*0690*/  @P0 BRA `(.L_x_13) ;  /* 0x0000000000040947 */ /* 0x000fea0003800000 */
[----:B------:R-:W-:-:S04]  /*06a0*/  DEPBAR.LE SB0, 0x0 ;  /* 0x000080000000791a */ /* 0x000fc80000000000 */
.L_x_13:
[----:B------:R-:W-:Y:S05]  /*06b0*/  WARPSYNC.ALL ;  /* 0x0000000000007948 */ /* 0x000fea0003800000 */
[----:B-----5:R-:W-:Y:S06]  /*06c0*/  BAR.SYNC.DEFER_BLOCKING 0x0 ;  /* 0x0000000000007b1d */ /* 0x020fec0000010000 */
[----:B------:R-:W-:Y:S02]  /*06d0*/  BSSY B1, `(.L_x_14) ;  /* 0x000000b000017945 */ /* 0x000fe40003800000 */
[----:B------:R-:W-:Y:S06]  /*06e0*/  BAR.SYNC.DEFER_BLOCKING 0x0 ;  /* 0x0000000000007b1d */ /* 0x000fec0000010000 */
[----:B------:R5:W-:Y:S01]  /*06f0*/  @!P0 STS [R12], RZ ;  /* 0x000000ff0c008388 */ /* 0x000be20000000800 */
[----:B------:R-:W-:Y:S01]  /*0700*/  NOP ;  /* 0x0000000000007918 */ /* 0x000fe20000000000 */
[----:B------:R-:W-:Y:S05]  /*0710*/  @P2 BRA `(.L_x_15) ;  /* 0x0000000000182947 */ /* 0x000fea0003800000 */
[----:B-1234-:R-:W1:Y:S01]  /*0720*/  LDS R2, [UR20+0x8] ;  /* 0x00000814ff027984 */ /* 0x01ee620008000800 */
[----:B------:R-:W2:Y:S01]  /*0730*/  LDC.64 R10, c[0x0][0x218] ;  /* 0x00008600ff0a7b82 */ /* 0x000ea20000000a00 */
[----:B------:R-:W-:Y:S02]  /*0740*/  IMAD.MOV.U32 R3, RZ, RZ, 0x70 ;  /* 0x00000070ff037424 */ /* 0x000fe400078e00ff */
[----:B--2---:R2:W-:Y:S03]  /*0750*/  STS.64 [UR20], R10 ;  /* 0x0000000aff007988 */ /* 0x0045e60008000a14 */
[----:B-1----:R-:W-:-:S05]  /*0760*/  LOP3.LUT R2, R2, 0x10, R3, 0xd8, !PT ;  /* 0x0000001002027812 */ /* 0x002fca00078ed803 */
[----:B------:R2:W-:Y:S02]  /*0770*/  STS [UR20+0x8], R2 ;  /* 0x00000802ff007988 */ /* 0x0005e40008000814 */
.L_x_15:
[----:B----4-:R-:W-:Y:S05]  /*0780*/  BSYNC B1 ;  /* 0x0000000000017941 */ /* 0x010fea0003800000 */
.L_x_14:
[----:B------:R-:W-:Y:S04]  /*0790*/  BSSY B2, `(.L_x_16) ;  /* 0x000000f000027945 */ /* 0x000fe80003800000 */
[----:B------:R-:W-:Y:S04]  /*07a0*/  BSSY B1, `(.L_x_17) ;  /* 0x000000c000017945 */ /* 0x000fe80003800000 */
[----:B------:R-:W-:Y:S05]  /*07b0*/  @P2 BRA `(.L_x_18) ;  /* 0x0000000000282947 */ /* 0x000fea0003800000 */
[----:B-123--:R-:W1:Y:S01]  /*07c0*/  LDS R2, [UR20+0x34] ;  /* 0x00003414ff027984 */ /* 0x00ee620008000800 */
[----:B------:R-:W-:Y:S01]  /*07d0*/  IMAD.MOV.U32 R3, RZ, RZ, 0x3f000000 ;  /* 0x3f000000ff037424 */ /* 0x000fe200078e00ff */
[----:B------:R-:W-:Y:S05]  /*07e0*/  @P2 BREAK B1 ;  /* 0x0000000000012942 */ /* 0x000fea0003800000 */
[----:B-1----:R-:W-:-:S05]  /*07f0*/  LOP3.LUT R2, R2, 0xff000000, R3, 0xb8, !PT ;  /* 0xff00000002027812 */ /* 0x002fca00078eb803 */
[----:B------:R1:W-:Y:S01]  /*0800*/  STS [UR20+0x34], R2 ;  /* 0x00003402ff007988 */ /* 0x0003e20008000814 */
[----:B------:R-:W-:Y:S05]  /*0810*/  @P2 BRA `(.L_x_19) ;  /* 0x0000000000182947 */ /* 0x000fea0003800000 */
[----:B------:R-:W2:Y:S01]  /*0820*/  LDS R3, [UR20+0x38] ;  /* 0x00003814ff037984 */ /* 0x000ea20008000800 */
[----:B-1----:R-:W-:-:S05]  /*0830*/  IMAD.MOV.U32 R2, RZ, RZ, 0xff ;  /* 0x000000ffff027424 */ /* 0x002fca00078e00ff */
[----:B--2---:R-:W-:-:S05]  /*0840*/  LOP3.LUT R2, R3, 0xff, R2, 0xb8, !PT ;  /* 0x000000ff03027812 */ /* 0x004fca00078eb802 */
[----:B------:R4:W-:Y:S02]  /*0850*/  STS [UR20+0x38], R2 ;  /* 0x00003802ff007988 */ /* 0x0009e40008000814 */
.L_x_18:
[----:B------:R-:W-:Y:S05]  /*0860*/  BSYNC B1 ;  /* 0x0000000000017941 */ /* 0x000fea0003800000 */
.L_x_17:
[----:B------:R1:W-:Y:S02]  /*0870*/  @!P2 STS [UR20+0x20], R9 ;  /* 0x00002009ff00a988 */ /* 0x0003e40008000814 */
.L_x_19:
[----:B------:R-:W-:Y:S05]  /*0880*/  BSYNC B2 ;  /* 0x0000000000027941 */ /* 0x000fea0003800000 */
.L_x_16:
[----:B------:R-:W-:Y:S05]  /*0890*/  WARPSYNC.ALL ;  /* 0x0000000000007948 */ /* 0x000fea0003800000 */
[----:B------:R-:W2:Y:S01]  /*08a0*/  LDC R5, c[0x0][0x22c] ;  /* 0x00008b00ff057b82 */ /* 0x000ea20000000800 */
[----:B------:R-:W-:Y:S01]  /*08b0*/  BSSY B2, `(.L_x_20) ;  /* 0x0000010000027945 */ /* 0x000fe20003800000 */
[----:B--2---:R-:W-:-:S05]  /*08c0*/  VIADD R5, R5, 0xffffffff ;  /* 0xffffffff05057836 */ /* 0x004fca0000000000 */
[----:B------:R2:W-:Y:S01]  /*08d0*/  @!P2 STS [UR20+0x24], R5 ;  /* 0x00002405ff00a988 */ /* 0x0005e20008000814 */
[----:B------:R-:W-:Y:S05]  /*08e0*/  @P2 BRA `(.L_x_21) ;  /* 0x0000000000302947 */ /* 0x000fea0003800000 */
[----:B------:R-:W2:Y:S01]  /*08f0*/  LDS R3, [UR20+0x34] ;  /* 0x00003414ff037984 */ /* 0x000ea20008000800 */
[----:B------:R-:W2:Y:S03]  /*0900*/  LDC.64 R10, c[0x0][0x240] ;  /* 0x00009000ff0a7b82 */ /* 0x000ea60000000a00 */
[----:B-1-34-:R-:W1:Y:S01]  /*0910*/  LDS R2, [UR20+0x1c] ;  /* 0x00001c14ff027984 */ /* 0x01ae620008000800 */
[C---:B--2---:R-:W-:Y:S01]  /*0920*/  SHF.L.U64.HI R8, R10.reuse, 0x1, R11 ;  /* 0x000000010a087819 */ /* 0x044fe2000001020b */
[----:B------:R-:W-:-:S03]  /*0930*/  IMAD.SHL.U32 R7, R10, 0x2, RZ ;  /* 0x000000020a077824 */ /* 0x000fc600078e00ff */
[--C-:B------:R-:W-:Y:S02]  /*0940*/  SHF.R.U32.HI R9, RZ, 0x4, R8.reuse ;  /* 0x00000004ff097819 */ /* 0x100fe40000011608 */
[----:B------:R-:W-:-:S05]  /*0950*/  SHF.R.U64 R7, R7, 0x4, R8 ;  /* 0x0000000407077819 */ /* 0x000fca0000001208 */
[----:B------:R2:W-:Y:S01]  /*0960*/  STS [UR20+0xc], R7 ;  /* 0x00000c07ff007988 */ /* 0x0005e20008000814 */
[----:B------:R-:W-:Y:S02]  /*0970*/  LOP3.LUT R3, R3, 0x7, RZ, 0xb8, !PT ;  /* 0x0000000703037812 */ /* 0x000fe400078eb8ff */
[----:B-1----:R-:W-:-:S03]  /*0980*/  LOP3.LUT R2, R2, 0xf, R9, 0xb8, !PT ;  /* 0x0000000f02027812 */ /* 0x002fc600078eb809 */
[----:B------:R2:W-:Y:S04]  /*0990*/  STS [UR20+0x34], R3 ;  /* 0x00003403ff007988 */ /* 0x0005e80008000814 */
[----:B------:R2:W-:Y:S02]  /*09a0*/  STS [UR20+0x1c], R2 ;  /* 0x00001c02ff007988 */ /* 0x0005e40008000814 */
.L_x_21:
[----:B------:R-:W-:Y:S05]  /*09b0*/  BSYNC B2 ;  /* 0x0000000000027941 */ /* 0x000fea0003800000 */
.L_x_20:
[----:B------:R-:W-:Y:S04]  /*09c0*/  BSSY B3, `(.L_x_22) ;  /* 0x000001a000037945 */ /* 0x000fe80003800000 */
[----:B------:R-:W-:Y:S04]  /*09d0*/  BSSY B2, `(.L_x_23) ;  /* 0x0000015000027945 */ /* 0x000fe80003800000 */
[----:B------:R-:W-:Y:S05]  /*09e0*/  @P2 BRA `(.L_x_24) ;  /* 0x0000000000202947 */ /* 0x000fea0003800000 */
[----:B-1234-:R-:W1:Y:S02]  /*09f0*/  LDS R2, [UR20+0x34] ;  /* 0x00003414ff027984 */ /* 0x01ee640008000800 */
[----:B-1----:R-:W-:-:S05]  /*0a00*/  LOP3.LUT R2, R2, 0x38, RZ, 0xb8, !PT ;  /* 0x0000003802027812 */ /* 0x002fca00078eb8ff */
[----:B------:R1:W-:Y:S01]  /*0a10*/  STS [UR20+0x34], R2 ;  /* 0x00003402ff007988 */ /* 0x0003e20008000814 */
[----:B------:R-:W-:Y:S05]  /*0a20*/  @P2 BRA `(.L_x_25) ;  /* 0x0000000000202947 */ /* 0x000fea0003800000 */
[----:B-1----:R-:W1:Y:S01]  /*0a30*/  LDS R2, [UR20+0x8] ;  /* 0x00000814ff027984 */ /* 0x002e620008000800 */
[----:B------:R-:W-:-:S05]  /*0a40*/  IMAD.MOV.U32 R3, RZ, RZ, 0x780 ;  /* 0x00000780ff037424 */ /* 0x000fca00078e00ff */
[----:B-1----:R-:W-:-:S05]  /*0a50*/  LOP3.LUT R2, R2, 0x500, R3, 0xd8, !PT ;  /* 0x0000050002027812 */ /* 0x002fca00078ed803 */
[----:B------:R1:W-:Y:S02]  /*0a60*/  STS [UR20+0x8], R2 ;  /* 0x00000802ff007988 */ /* 0x0003e40008000814 */
.L_x_24:
[----:B------:R-:W-:Y:S05]  /*0a70*/  @P2 BRA `(.L_x_26) ;  /* 0x0000000000282947 */ /* 0x000fea0003800000 */
[----:B-1234-:R-:W1:Y:S02]  /*0a80*/  LDS R2, [UR20+0x8] ;  /* 0x00000814ff027984 */ /* 0x01ee640008000800 */
[----:B-1----:R-:W-:-:S05]  /*0a90*/  LOP3.LUT R2, R2, 0x1800, RZ, 0xb8, !PT ;  /* 0x0000180002027812 */ /* 0x002fca00078eb8ff */
[----:B------:R2:W-:Y:S02]  /*0aa0*/  STS [UR20+0x8], R2 ;  /* 0x00000802ff007988 */ /* 0x0005e40008000814 */
.L_x_25:
[----:B------:R-:W-:Y:S05]  /*0ab0*/  @P2 BREAK B2 ;  /* 0x0000000000022942 */ /* 0x000fea0003800000 */
[----:B------:R-:W-:Y:S05]  /*0ac0*/  @P2 BRA `(.L_x_27) ;  /* 0x0000000000242947 */ /* 0x000fea0003800000 */
[----:B-12---:R-:W1:Y:S01]  /*0ad0*/  LDS R2, [UR20+0x8] ;  /* 0x00000814ff027984 */ /* 0x006e620008000800 */
[----:B------:R-:W-:-:S05]  /*0ae0*/  IMAD.MOV.U32 R3, RZ, RZ, 0x6000 ;  /* 0x00006000ff037424 */ /* 0x000fca00078e00ff */
[----:B-1----:R-:W-:-:S04]  /*0af0*/  LOP3.LUT R2, R2, 0x6000, R3, 0xd8, !PT ;  /* 0x0000600002027812 */ /* 0x002fc800078ed803 */
[----:B------:R-:W-:-:S05]  /*0b00*/  LOP3.LUT R2, R2, 0x400000, RZ, 0xb8, !PT ;  /* 0x0040000002027812 */ /* 0x000fca00078eb8ff */
[----:B------:R1:W-:Y:S02]  /*0b10*/  STS [UR20+0x8], R2 ;  /* 0x00000802ff007988 */ /* 0x0003e40008000814 */
.L_x_26:
[----:B------:R-:W-:Y:S05]  /*0b20*/  BSYNC B2 ;  /* 0x0000000000027941 */ /* 0x000fea0003800000 */
.L_x_23:
[----:B-1234-:R-:W1:Y:S02]  /*0b30*/  @!P2 LDS R2, [UR20+0x8] ;  /* 0x00000814ff02a984 */ /* 0x01ee640008000800 */
[----:B-1----:R-:W-:-:S05]  /*0b40*/  @!P2 LOP3.LUT R2, R2, 0x8000, RZ, 0xb8, !PT ;  /* 0x000080000202a812 */ /* 0x002fca00078eb8ff */
[----:B------:R3:W-:Y:S02]  /*0b50*/  @!P2 STS [UR20+0x8], R2 ;  /* 0x00000802ff00a988 */ /* 0x0007e40008000814 */
.L_x_27:
[----:B------:R-:W-:Y:S05]  /*0b60*/  BSYNC B3 ;  /* 0x0000000000037941 */ /* 0x000fea0003800000 */
.L_x_22:
[----:B------:R-:W-:Y:S05]  /*0b70*/  WARPSYNC.ALL ;  /* 0x0000000000007948 */ /* 0x000fea0003800000 */
[----:B------:R-:W-:-:S04]  /*0b80*/  UIADD3 UR25, UR5, 0x80, URZ ;  /* 0x0000008005197890 */ /* 0x000fc8000fffe03f */
[----:B------:R-:W-:-:S04]  /*0b90*/  UIADD3 UR24, UP0, UR25, UR26, URZ ;  /* 0x0000001a19187290 */ /* 0x000fc8000ff1e03f */
[----:B------:R-:W-:Y:S01]  /*0ba0*/  ULEA.HI.X.SX32 UR25, UR25, UR27, 0x1, UP0 ;  /* 0x0000001b19197291 */ /* 0x000fe200080f0e3f */
[----:B------:R-:W-:Y:S11]  /*0bb0*/  @P0 BRA `(.L_x_28) ;  /* 0x0000000000280947 */ /* 0x000ff60003800000 */
[----:B-123--:R-:W1:Y:S01]  /*0bc0*/  S2R R2, SR_LANEID ;  /* 0x0000000000027919 */ /* 0x00ee620000000000 */
[----:B------:R-:W-:Y:S05]  /*0bd0*/  WARPSYNC.ALL ;  /* 0x0000000000007948 */ /* 0x000fea0003800000 */
[----:B-1----:R-:W-:-:S05]  /*0be0*/  IMAD.SHL.U32 R8, R2, 0x4, RZ ;  /* 0x0000000402087824 */ /* 0x002fca00078e00ff */
[----:B------:R-:W1:Y:S01]  /*0bf0*/  LDS R7, [R8+UR20] ;  /* 0x0000001408077984 */ /* 0x000e620008000800 */
[----:B------:R-:W-:-:S05]  /*0c00*/  IADD3 R2, P1, R8, UR24, RZ ;  /* 0x0000001808027c10 */ /* 0x000fca000ff3e0ff */
[----:B------:R-:W-:-:S05]  /*0c10*/  IMAD.X R3, RZ, RZ, UR25, P1 ;  /* 0x00000019ff037e24 */ /* 0x000fca00088e06ff */
[----:B-1----:R4:W2:Y:S01]  /*0c20*/  ATOMG.E.EXCH.STRONG.GPU PT, RZ, [R2], R7 ;  /* 0x0000000702ff73a8 */ /* 0x0028a200041ee100 */
[----:B------:R-:W-:-:S04]  /*0c30*/  DEPBAR {5,4,3,2,1,0} ;  /* 0x0000003f0000791a */ /* 0x000fc80000000000 */
[----:B------:R4:W-:Y:S01]  /*0c40*/  UTMACCTL.IV [UR24] ;  /* 0x00000000180079b9 */ /* 0x0009e20008000000 */
[----:B------:R-:W-:Y:S01]  /*0c50*/  NOP ;  /* 0x0000000000007918 */ /* 0x000fe20000000000 */
.L_x_28:
[----:B------:R-:W-:Y:S05]  /*0c60*/  @P0 BRA `(.L_x_29) ;  /* 0x00000000000c0947 */ /* 0x000fea0003800000 */
[----:B------:R0:W-:Y:S01]  /*0c70*/  UTMACMDFLUSH ;  /* 0x00000000000079b7 */ /* 0x0001e20000000000 */
[----:B------:R-:W-:Y:S05]  /*0c80*/  @P0 BRA `(.L_x_29) ;  /* 0x0000000000040947 */ /* 0x000fea0003800000 */
[----:B------:R-:W-:-:S04]  /*0c90*/  DEPBAR.LE SB0, 0x0 ;  /* 0x000080000000791a */ /* 0x000fc80000000000 */
.L_x_29:
[----:B------:R-:W-:Y:S05]  /*0ca0*/  WARPSYNC.ALL ;  /* 0x0000000000007948 */ /* 0x000fea0003800000 */
[----:B--2---:R-:W-:Y:S06]  /*0cb0*/  BAR.SYNC.DEFER_BLOCKING 0x0 ;  /* 0x0000000000007b1d */ /* 0x004fec0000010000 */
[----:B------:R-:W-:Y:S02]  /*0cc0*/  BSSY B3, `(.L_x_30) ;  /* 0x000000b000037945 */ /* 0x000fe40003800000 */
[----:B------:R-:W-:Y:S06]  /*0cd0*/  BAR.SYNC.DEFER_BLOCKING 0x0 ;  /* 0x0000000000007b1d */ /* 0x000fec0000010000 */
[----:B------:R2:W-:Y:S01]  /*0ce0*/  @!P0 STS [R12], RZ ;  /* 0x000000ff0c008388 */ /* 0x0005e20000000800 */
[----:B------:R-:W-:Y:S01]  /*0cf0*/  NOP ;  /* 0x0000000000007918 */ /* 0x000fe20000000000 */
[----:B------:R-:W-:Y:S05]  /*0d00*/  @P2 BRA `(.L_x_31) ;  /* 0x0000000000182947 */ /* 0x000fea0003800000 */
[----:B-1-34-:R-:W1:Y:S01]  /*0d10*/  LDS R2, [UR20+0x8] ;  /* 0x00000814ff027984 */ /* 0x01ae620008000800 */
[----:B------:R-:W3:Y:S01]  /*0d20*/  LDC.64 R8, c[0x0][0x220] ;  /* 0x00008800ff087b82 */ /* 0x000ee20000000a00 */
[----:B------:R-:W-:Y:S02]  /*0d30*/  IMAD.MOV.U32 R3, RZ, RZ, 0x70 ;  /* 0x00000070ff037424 */ /* 0x000fe400078e00ff */
[----:B---3--:R3:W-:Y:S03]  /*0d40*/  STS.64 [UR20], R8 ;  /* 0x00000008ff007988 */ /* 0x0087e60008000a14 */
[----:B-1----:R-:W-:-:S05]  /*0d50*/  LOP3.LUT R2, R2, 0x10, R3, 0xd8, !PT ;  /* 0x0000001002027812 */ /* 0x002fca00078ed803 */
[----:B------:R3:W-:Y:S02]  /*0d60*/  STS [UR20+0x8], R2 ;  /* 0x00000802ff007988 */ /* 0x0007e40008000814 */
.L_x_31:
[----:B----4-:R-:W-:Y:S05]  /*0d70*/  BSYNC B3 ;  /* 0x0000000000037941 */ /* 0x010fea0003800000 */
.L_x_30:
[----:B------:R-:W-:Y:S04]  /*0d80*/  BSSY B4, `(.L_x_32) ;  /* 0x0000011000047945 */ /* 0x000fe80003800000 */
[----:B------:R-:W-:Y:S04]  /*0d90*/  BSSY B3, `(.L_x_33) ;  /* 0x000000e000037945 */ /* 0x000fe80003800000 */
[----:B------:R-:W-:Y:S05]  /*0da0*/  @P2 BRA `(.L_x_34) ;  /* 0x0000000000242947 */ /* 0x000fea0003800000 */
[----:B-1-3--:R-:W1:Y:S01]  /*0db0*/  LDS R2, [UR20+0x34] ;  /* 0x00003414ff027984 */ /* 0x00ae620008000800 */
[----:B------:R-:W-:-:S05]  /*0dc0*/  IMAD.MOV.U32 R3, RZ, RZ, 0x3f000000 ;  /* 0x3f000000ff037424 */ /* 0x000fca00078e00ff */
[----:B-1----:R-:W-:-:S05]  /*0dd0*/  LOP3.LUT R2, R2, 0xff000000, R3, 0xb8, !PT ;  /* 0xff00000002027812 */ /* 0x002fca00078eb803 */
[----:B------:R1:W-:Y:S01]  /*0de0*/  STS [UR20+0x34], R2 ;  /* 0x00003402ff007988 */ /* 0x0003e20008000814 */
[----:B------:R-:W-:Y:S05]  /*0df0*/  @P2 BRA `(.L_x_35) ;  /* 0x00000000001c2947 */ /* 0x000fea0003800000 */
[----:B-1----:R-:W1:Y:S01]  /*0e00*/  LDS R2, [UR20+0x38] ;  /* 0x00003814ff027984 */ /* 0x002e620008000800 */
[----:B------:R-:W-:-:S05]  /*0e10*/  IMAD.MOV.U32 R3, RZ, RZ, 0x7f ;  /* 0x0000007fff037424 */ /* 0x000fca00078e00ff */
[----:B-1----:R-:W-:-:S05]  /*0e20*/  LOP3.LUT R2, R2, 0xff, R3, 0xb8, !PT ;  /* 0x000000ff02027812 */ /* 0x002fca00078eb803 */
[----:B------:R4:W-:Y:S02]  /*0e30*/  STS [UR20+0x38], R2 ;  /* 0x00003802ff007988 */ /* 0x0009e40008000814 */
.L_x_34:
[----:B------:R-:W-:Y:S05]  /*0e40*/  @P2 BREAK B3 ;  /* 0x0000000000032942 */ /* 0x000fea0003800000 */
[----:B------:R-:W-:Y:S05]  /*0e50*/  @P2 BRA `(.L_x_36) ;  /* 0x00000000000c2947 */ /* 0x000fea0003800000 */
[----:B------:R1:W-:Y:S02]  /*0e60*/  STS [UR20+0x20], R5 ;  /* 0x00002005ff007988 */ /* 0x0003e40008000814 */
.L_x_35:
[----:B------:R-:W-:Y:S05]  /*0e70*/  BSYNC B3 ;  /* 0x0000000000037941 */ /* 0x000fea0003800000 */
.L_x_33:
[----:B------:R1:W-:Y:S02]  /*0e80*/  @!P2 STS [UR20+0x24], R4 ;  /* 0x00002404ff00a988 */ /* 0x0003e40008000814 */
.L_x_36:
[----:B------:R-:W-:Y:S05]  /*0e90*/  BSYNC B4 ;  /* 0x0000000000047941 */ /* 0x000fea0003800000 */
.L_x_32:
[----:B------:R-:W-:Y:S05]  /*0ea0*/  WARPSYNC.ALL ;  /* 0x0000000000007948 */ /* 0x000fea0003800000 */
[----:B------:R-:W-:Y:S04]  /*0eb0*/  BSSY B4, `(.L_x_37) ;  /* 0x000000e000047945 */ /* 0x000fe80003800000 */
[----:B------:R-:W-:Y:S05]  /*0ec0*/  @P2 BRA `(.L_x_38) ;  /* 0x0000000000302947 */ /* 0x000fea0003800000 */
[----:B------:R-:W5:Y:S01]  /*0ed0*/  LDS R3, [UR20+0x34] ;  /* 0x00003414ff037984 */ /* 0x000f620008000800 */
[----:B-1----:R-:W1:Y:S03]  /*0ee0*/  LDC.64 R4, c[0x0][0x248] ;  /* 0x00009200ff047b82 */ /* 0x002e660000000a00 */
[----:B---34-:R-:W3:Y:S01]  /*0ef0*/  LDS R2, [UR20+0x1c] ;  /* 0x00001c14ff027984 */ /* 0x018ee20008000800 */
[C---:B-1----:R-:W-:Y:S01]  /*0f00*/  SHF.L.U64.HI R5, R4.reuse, 0x1, R5 ;  /* 0x0000000104057819 */ /* 0x042fe20000010205 */
[----:B------:R-:W-:-:S03]  /*0f10*/  IMAD.SHL.U32 R4, R4, 0x2, RZ ;  /* 0x0000000204047824 */ /* 0x000fc600078e00ff */
[--C-:B------:R-:W-:Y:S02]  /*0f20*/  SHF.R.U32.HI R7, RZ, 0x4, R5.reuse ;  /* 0x00000004ff077819 */ /* 0x100fe40000011605 */
[----:B------:R-:W-:-:S05]  /*0f30*/  SHF.R.U64 R4, R4, 0x4, R5 ;  /* 0x0000000404047819 */ /* 0x000fca0000001205 */
[----:B------:R1:W-:Y:S01]  /*0f40*/  STS [UR20+0xc], R4 ;  /* 0x00000c04ff007988 */ /* 0x0003e20008000814 */
[----:B-----5:R-:W-:Y:S02]  /*0f50*/  LOP3.LUT R3, R3, 0x7, RZ, 0xb8, !PT ;  /* 0x0000000703037812 */ /* 0x020fe400078eb8ff */
[----:B---3--:R-:W-:-:S03]  /*0f60*/  LOP3.LUT R2, R2, 0xf, R7, 0xb8, !PT ;  /* 0x0000000f02027812 */ /* 0x008fc600078eb807 */
[----:B------:R1:W-:Y:S04]  /*0f70*/  STS [UR20+0x34], R3 ;  /* 0x00003403ff007988 */ /* 0x0003e80008000814 */
[----:B------:R1:W-:Y:S02]  /*0f80*/  STS [UR20+0x1c], R2 ;  /* 0x00001c02ff007988 */ /* 0x0003e40008000814 */
.L_x_38:
[----:B------:R-:W-:Y:S05]  /*0f90*/  BSYNC B4 ;  /* 0x0000000000047941 */ /* 0x000fea0003800000 */
.L_x_37:
        /* <DEDUP_REMOVED lines=11> */
.L_x_41:
[----:B------:R-:W-:Y:S05]  /*1050*/  @P2 BRA `(.L_x_43) ;  /* 0x0000000000282947 */ /* 0x000fea0003800000 */
[----:B-1-34-:R-:W1:Y:S02]  /*1060*/  LDS R2, [UR20+0x8] ;  /* 0x00000814ff027984 */ /* 0x01ae640008000800 */
[----:B-1----:R-:W-:-:S05]  /*1070*/  LOP3.LUT R2, R2, 0x1800, RZ, 0xb8, !PT ;  /* 0x0000180002027812 */ /* 0x002fca00078eb8ff */
[----:B------:R3:W-:Y:S02]  /*1080*/  STS [UR20+0x8], R2 ;  /* 0x00000802ff007988 */ /* 0x0007e40008000814 */
.L_x_42:
[----:B------:R-:W-:Y:S05]  /*1090*/  @P2 BREAK B5 ;  /* 0x0000000000052942 */ /* 0x000fea0003800000 */
[----:B------:R-:W-:Y:S05]  /*10a0*/  @P2 BRA `(.L_x_44) ;  /* 0x0000000000242947 */ /* 0x000fea0003800000 */
[----:B-1-3--:R-:W1:Y:S01]  /*10b0*/  LDS R2, [UR20+0x8] ;  /* 0x00000814ff027984 */ /* 0x00ae620008000800 */
[----:B------:R-:W-:-:S05]  /*10c0*/  IMAD.MOV.U32 R3, RZ, RZ, 0x6000 ;  /* 0x00006000ff037424 */ /* 0x000fca00078e00ff */
[----:B-1----:R-:W-:-:S04]  /*10d0*/  LOP3.LUT R2, R2, 0x6000, R3, 0xd8, !PT ;  /* 0x0000600002027812 */ /* 0x002fc800078ed803 */
[----:B------:R-:W-:-:S05]  /*10e0*/  LOP3.LUT R2, R2, 0x400000, RZ, 0xb8, !PT ;  /* 0x0040000002027812 */ /* 0x000fca00078eb8ff */
[----:B------:R1:W-:Y:S02]  /*10f0*/  STS [UR20+0x8], R2 ;  /* 0x00000802ff007988 */ /* 0x0003e40008000814 */
.L_x_43:
[----:B------:R-:W-:Y:S05]  /*1100*/  BSYNC B5 ;  /* 0x0000000000057941 */ /* 0x000fea0003800000 */
.L_x_40:
[----:B-1-34-:R-:W1:Y:S02]  /*1110*/  @!P2 LDS R2, [UR20+0x8] ;  /* 0x00000814ff02a984 */ /* 0x01ae640008000800 */
[----:B-1----:R-:W-:-:S05]  /*1120*/  @!P2 LOP3.LUT R2, R2, 0x8000, RZ, 0xb8, !PT ;  /* 0x000080000202a812 */ /* 0x002fca00078eb8ff */
[----:B------:R4:W-:Y:S02]  /*1130*/  @!P2 STS [UR20+0x8], R2 ;  /* 0x00000802ff00a988 */ /* 0x0009e40008000814 */
.L_x_44:
[----:B------:R-:W-:Y:S05]  /*1140*/  BSYNC B4 ;  /* 0x0000000000047941 */ /* 0x000fea0003800000 */
.L_x_39:
[----:B------:R-:W-:Y:S05]  /*1150*/  WARPSYNC.ALL ;  /* 0x0000000000007948 */ /* 0x000fea0003800000 */
[----:B------:R-:W-:Y:S01]  /*1160*/  UIADD3 UR5, UR5, 0x100, URZ ;  /* 0x0000010005057890 */ /* 0x000fe2000fffe03f */
[----:B------:R-:W-:Y:S01]  /*1170*/  ISETP.GE.AND P1, PT, R13, 0x1, PT ;  /* 0x000000010d00780c */ /* 0x000fe20003f26270 */
[----:B------:R-:W-:Y:S01]  /*1180*/  IMAD.MOV.U32 R24, RZ, RZ, RZ ;  /* 0x000000ffff187224 */ /* 0x000fe200078e00ff */
[----:B------:R-:W-:Y:S01]  /*1190*/  SHF.R.U32.HI R7, RZ, 0x5, R0 ;  /* 0x00000005ff077819 */ /* 0x000fe20000011600 */
[----:B------:R-:W-:-:S04]  /*11a0*/  UIADD3 UR26, UP0, UR5, UR26, URZ ;  /* 0x0000001a051a7290 */ /* 0x000fc8000ff1e03f */
[----:B------:R-:W-:Y:S01]  /*11b0*/  ULEA.HI.X.SX32 UR27, UR5, UR27, 0x1, UP0 ;  /* 0x0000001b051b7291 */ /* 0x000fe200080f0e3f */
[----:B------:R-:W-:Y:S11]  /*11c0*/  @P0 BRA `(.L_x_45) ;  /* 0x0000000000280947 */ /* 0x000ff60003800000 */
[----:B-1-34-:R-:W1:Y:S01]  /*11d0*/  S2R R2, SR_LANEID ;  /* 0x0000000000027919 */ /* 0x01ae620000000000 */
[----:B------:R-:W-:Y:S05]  /*11e0*/  WARPSYNC.ALL ;  /* 0x0000000000007948 */ /* 0x000fea0003800000 */
[----:B-1----:R-:W-:-:S05]  /*11f0*/  IMAD.SHL.U32 R4, R2, 0x4, RZ ;  /* 0x0000000402047824 */ /* 0x002fca00078e00ff */
[----:B------:R-:W1:Y:S01]  /*1200*/  LDS R5, [R4+UR20] ;  /* 0x0000001404057984 */ /* 0x000e620008000800 */
[----:B------:R-:W-:-:S05]  /*1210*/  IADD3 R2, P3, R4, UR26, RZ ;  /* 0x0000001a04027c10 */ /* 0x000fca000ff7e0ff */
[----:B------:R-:W-:-:S05]  /*1220*/  IMAD.X R3, RZ, RZ, UR27, P3 ;  /* 0x0000001bff037e24 */ /* 0x000fca00098e06ff */
[----:B-1----:R1:W3:Y:S01]  /*1230*/  ATOMG.E.EXCH.STRONG.GPU PT, RZ, [R2], R5 ;  /* 0x0000000502ff73a8 */ /* 0x0022e200041ee100 */
[----:B------:R-:W-:-:S04]  /*1240*/  DEPBAR {5,4,3,2,1,0} ;  /* 0x0000003f0000791a */ /* 0x000fc80000000000 */
[----:B------:R1:W-:Y:S01]  /*1250*/  UTMACCTL.IV [UR26] ;  /* 0x000000001a0079b9 */ /* 0x0003e20008000000 */
[----:B------:R-:W-:Y:S01]  /*1260*/  NOP ;  /* 0x0000000000007918 */ /* 0x000fe20000000000 */
.L_x_45:
[----:B------:R-:W-:Y:S05]  /*1270*/  @P0 BRA `(.L_x_46) ;  /* 0x00000000000c0947 */ /* 0x000fea0003800000 */
[----:B------:R0:W-:Y:S01]  /*1280*/  UTMACMDFLUSH ;  /* 0x00000000000079b7 */ /* 0x0001e20000000000 */
[----:B------:R-:W-:Y:S05]  /*1290*/  @P0 BRA `(.L_x_46) ;  /* 0x0000000000040947 */ /* 0x000fea0003800000 */
[----:B------:R-:W-:-:S04]  /*12a0*/  DEPBAR.LE SB0, 0x0 ;  /* 0x000080000000791a */ /* 0x000fc80000000000 */
.L_x_46:
[----:B------:R-:W-:Y:S05]  /*12b0*/  WARPSYNC.ALL ;  /* 0x0000000000007948 */ /* 0x000fea0003800000 */
[----:B---3--:R-:W-:Y:S01]  /*12c0*/  BAR.SYNC.DEFER_BLOCKING 0x0 ;  /* 0x0000000000007b1d */ /* 0x008fe20000010000 */
[----:B------:R-:W-:Y:S01]  /*12d0*/  R2UR UR21, R7 ;  /* 0x00000000071572ca */ /* 0x000fe200000e0000 */
[----:B------:R-:W-:Y:S01]  /*12e0*/  USHF.L.U32 UR15, UR32, 0x8, URZ ;  /* 0x00000008200f7899 */ /* 0x000fe2000800063f */
[----:B------:R-:W-:Y:S01]  /*12f0*/  IMAD.MOV.U32 R25, RZ, RZ, RZ ;  /* 0x000000ffff197224 */ /* 0x000fe200078e00ff */
[----:B------:R-:W-:Y:S01]  /*1300*/  USHF.L.U32 UR11, UR33, 0x7, URZ ;  /* 0x00000007210b7899 */ /* 0x000fe2000800063f */
[----:B------:R-:W-:Y:S01]  /*1310*/  CS2R R26, SRZ ;  /* 0x00000000001a7805 */ /* 0x000fe2000001ff00 */
[----:B------:R-:W-:Y:S01]  /*1320*/  VOTEU.ALL UP0, P2 ;  /* 0x00000000003f7886 */ /* 0x000fe20001000000 */
[----:B------:R-:W-:Y:S01]  /*1330*/  UMOV UR6, 0x1 ;  /* 0x0000000100067882 */ /* 0x000fe20000000000 */
[----:B------:R-:W-:Y:S01]  /*1340*/  VOTEU.ALL UP1, P2 ;  /* 0x00000000003f7886 */ /* 0x000fe20001020000 */
[----:B------:R-:W-:-:S02]  /*1350*/  CS2R R28, SRZ ;  /* 0x00000000001c7805 */ /* 0x000fc4000001ff00 */
[----:B------:R-:W-:Y:S01]  /*1360*/  CS2R R30, SRZ ;  /* 0x00000000001e7805 */ /* 0x000fe2000001ff00 */
[----:B------:R-:W-:-:S04]  /*1370*/  @!UP0 UIADD3 UR8, -UR6, 0x100000, URZ ;  /* 0x0010000006088890 */ /* 0x000fc8000fffe13f */
[----:B------:R-:W-:Y:S02]  /*1380*/  @!UP0 USHF.L.U32 UR9, UR8, 0xb, URZ ;  /* 0x0000000b08098899 */ /* 0x000fe4000800063f */
[----:B------:R-:W-:Y:S01]  /*1390*/  @!UP0 USHF.L.U32 UR8, UR8, 0x1, URZ ;  /* 0x0000000108088899 */ /* 0x000fe2000800063f */
[----:B------:R-:W-:Y:S01]  /*13a0*/  CS2R R32, SRZ ;  /* 0x0000000000207805 */ /* 0x000fe2000001ff00 */
[----:B------:R-:W-:-:S04]  /*13b0*/  @!UP0 UIADD3 UR6, -UR6, 0x100000, URZ ;  /* 0x0010000006068890 */ /* 0x000fc8000fffe13f */
[----:B------:R-:W-:Y:S02]  /*13c0*/  @!UP0 USHF.L.U32 UR7, UR6, 0xb, URZ ;  /* 0x0000000b06078899 */ /* 0x000fe4000800063f */
[----:B------:R-:W-:Y:S01]  /*13d0*/  @!UP0 USHF.L.U32 UR6, UR6, 0x1, URZ ;  /* 0x0000000106068899 */ /* 0x000fe2000800063f */
[----:B------:R-:W-:Y:S01]  /*13e0*/  CS2R R34, SRZ ;  /* 0x0000000000227805 */ /* 0x000fe2000001ff00 */
[----:B------:R-:W-:Y:S01]  /*13f0*/  VOTEU.ALL UP0, P2 ;  /* 0x00000000003f7886 */ /* 0x000fe20001000000 */
[----:B------:R-:W-:Y:S02]  /*1400*/  CS2R R36, SRZ ;  /* 0x0000000000247805 */ /* 0x000fe4000001ff00 */
[----:B------:R-:W-:Y:S02]  /*1410*/  CS2R R38, SRZ ;  /* 0x0000000000267805 */ /* 0x000fe4000001ff00 */
[----:B------:R-:W-:Y:S02]  /*1420*/  CS2R R40, SRZ ;  /* 0x0000000000287805 */ /* 0x000fe4000001ff00 */
[----:B------:R-:W-:-:S02]  /*1430*/  CS2R R42, SRZ ;  /* 0x00000000002a7805 */ /* 0x000fc4000001ff00 */
[----:B------:R-:W-:Y:S02]  /*1440*/  CS2R R44, SRZ ;  /* 0x00000000002c7805 */ /* 0x000fe4000001ff00 */
[----:B------:R-:W-:Y:S02]  /*1450*/  CS2R R46, SRZ ;  /* 0x00000000002e7805 */ /* 0x000fe4000001ff00 */
[----:B------:R-:W-:Y:S02]  /*1460*/  CS2R R48, SRZ ;  /* 0x0000000000307805 */ /* 0x000fe4000001ff00 */
[----:B------:R-:W-:Y:S01]  /*1470*/  CS2R R50, SRZ ;  /* 0x0000000000327805 */ /* 0x000fe2000001ff00 */
[----:B------:R-:W3:Y:S02]  /*1480*/  FENCE.VIEW.ASYNC.S ;  /* 0x00000000000073c6 */ /* 0x000ee40000000000 */
[----:B---3--:R3:W4:Y:S02]  /*1490*/  @!UP0 SYNCS.EXCH.64 URZ, [UR20+0x30000], UR8 ;  /* 0x03000008143f85b2 */ /* 0x0087240008000100 */
[----:B----4-:R-:W-:Y:S01]  /*14a0*/  BAR.SYNC.DEFER_BLOCKING 0x0 ;  /* 0x0000000000007b1d */ /* 0x010fe20000010000 */
[----:B------:R-:W-:-:S02]  /*14b0*/  CS2R R52, SRZ ;  /* 0x0000000000347805 */ /* 0x000fc4000001ff00 */
[----:B------:R-:W-:Y:S02]  /*14c0*/  CS2R R54, SRZ ;  /* 0x0000000000367805 */ /* 0x000fe4000001ff00 */
[----:B------:R-:W-:Y:S02]  /*14d0*/  CS2R R56, SRZ ;  /* 0x0000000000387805 */ /* 0x000fe4000001ff00 */
[----:B------:R-:W-:Y:S02]  /*14e0*/  CS2R R58, SRZ ;  /* 0x00000000003a7805 */ /* 0x000fe4000001ff00 */
[----:B------:R-:W-:Y:S02]  /*14f0*/  CS2R R60, SRZ ;  /* 0x00000000003c7805 */ /* 0x000fe4000001ff00 */
[----:B------:R-:W-:Y:S02]  /*1500*/  CS2R R62, SRZ ;  /* 0x00000000003e7805 */ /* 0x000fe4000001ff00 */
        /* <DEDUP_REMOVED lines=17> */
[----:B------:R3:W4:Y:S01]  /*1620*/  @!UP1 SYNCS.EXCH.64 URZ, [UR20+0x30008], UR6 ;  /* 0x03000806143f95b2 */ /* 0x0007220008000100 */
        /* <DEDUP_REMOVED lines=26> */
[----:B------:R-:W-:Y:S01]  /*17d0*/  CS2R R150, SRZ ;  /* 0x0000000000967805 */ /* 0x000fe2000001ff00 */
[----:B----4-:R-:W-:Y:S06]  /*17e0*/  @!P1 BRA `(.L_x_47) ;  /* 0x0000000800689947 */ /* 0x010fec0003800000 */
        /* <DEDUP_REMOVED lines=64> */
[----:B------:R-:W-:Y:S01]  /*1bf0*/  UMOV UR5, URZ ;  /* 0x0000003f00057c82 */ /* 0x000fe20008000000 */
[----:B---3--:R-:W-:-:S05]  /*1c00*/  UMOV UR6, URZ ;  /* 0x0000003f00067c82 */ /* 0x008fca0008000000 */
.L_x_49:
[----:B------:R-:W-:Y:S01]  /*1c10*/  BAR.SYNC.DEFER_BLOCKING 0x0 ;  /* 0x0000000000007b1d */ /* 0x000fe20000010000 */
[----:B------:R-:W-:Y:S01]  /*1c20*/  ULEA UR30, UR5, UR20, 0x3 ;  /* 0x00000014051e7291 */ /* 0x000fe2000f8e183f */
[----:B-1----:R-:W-:Y:S01]  /*1c30*/  @!P2 IMAD.MOV.U32 R3, RZ, RZ, 0x18000 ;  /* 0x00018000ff03a424 */ /* 0x002fe200078e00ff */
[----:B------:R-:W-:Y:S01]  /*1c40*/  ELECT P0, URZ, PT ;  /* 0x00000000003f782f */ /* 0x000fe20003800000 */
[----:B------:R-:W-:Y:S01]  /*1c50*/  IMAD.U32 R2, RZ, RZ, UR4 ;  /* 0x00000004ff027e24 */ /* 0x000fe2000f8e00ff */
[----:B------:R-:W-:Y:S02]  /*1c60*/  ULEA UR7, UR5, UR20, 0xf ;  /* 0x0000001405077291 */ /* 0x000fe4000f8e783f */
[----:B------:R-:W-:Y:S01]  /*1c70*/  ISETP.LT.U32.AND P0, PT, R6, 0x40, P0 ;  /* 0x000000400600780c */ /* 0x000fe20000701070 */
[----:B------:R-:W-:Y:S01]  /*1c80*/  ULEA UR19, UR5, UR20, 0x10 ;  /* 0x0000001405137291 */ /* 0x000fe2000f8e803f */
[----:B------:R-:W-:Y:S01]  /*1c90*/  SHF.L.U32 R2, R2, 0x1f, RZ ;  /* 0x0000001f02027819 */ /* 0x000fe200000006ff */
[----:B------:R-:W-:-:S02]  /*1ca0*/  ULOP3.LUT UR8, UR21, 0x1, URZ, 0xc0, !UPT ;  /* 0x0000000115087892 */ /* 0x000fc4000f8ec03f */
[----:B------:R-:W-:Y:S02]  /*1cb0*/  UIADD3 UR18, UR7, 0x20000, URZ ;  /* 0x0002000007127890 */ /* 0x000fe4000fffe03f */
[----:B------:R-:W-:Y:S02]  /*1cc0*/  ULEA UR10, UR8, UR6, 0x6 ;  /* 0x00000006080a7291 */ /* 0x000fe4000f8e303f */
[----:B------:R-:W-:Y:S02]  /*1cd0*/  ULEA UR12, UR8, UR19, 0xf ;  /* 0x00000013080c7291 */ /* 0x000fe4000f8e783f */
[----:B------:R-:W-:Y:S02]  /*1ce0*/  ULEA UR8, UR8, UR18, 0xe ;  /* 0x0000001208087291 */ /* 0x000fe4000f8e703f */
[----:B------:R-:W-:Y:S01]  /*1cf0*/  VOTEU.ANY UP0, P0 ;  /* 0x00000000003f7886 */ /* 0x000fe20000000100 */
[----:B------:R-:W-:Y:S01]  /*1d00*/  VOTEU.ANY UP2, P0 ;  /* 0x00000000003f7886 */ /* 0x000fe20000040100 */
[----:B------:R-:W-:Y:S01]  /*1d10*/  ELECT P1, URZ, PT ;  /* 0x00000000003f782f */ /* 0x000fe20003820000 */
[----:B------:R1:W-:Y:S01]  /*1d20*/  @!P2 SYNCS.ARRIVE.TRANS64 RZ, [UR30+0x30000], R3 ;  /* 0x03000003ffffa9a7 */ /* 0x0003e2000800001e */
[----:B------:R-:W-:Y:S01]  /*1d30*/  BAR.SYNC.DEFER_BLOCKING 0x0 ;  /* 0x0000000000007b1d */ /* 0x000fe20000010000 */
[----:B------:R-:W-:Y:S01]  /*1d40*/  @UP0 UIADD3 UR9, UR30, 0x30000, URZ ;  /* 0x000300001e090890 */ /* 0x000fe2000fffe03f */
[----:B------:R-:W-:Y:S01]  /*1d50*/  ISETP.LT.U32.AND P1, PT, R6, 0x40, P1 ;  /* 0x000000400600780c */ /* 0x000fe20000f21070 */
[----:B------:R-:W-:-:S02]  /*1d60*/  USHF.L.U32 UR7, UR21, 0x7, URZ ;  /* 0x0000000715077899 */ /* 0x000fc4000800063f */
[----:B------:R-:W-:Y:S01]  /*1d70*/  USHF.R.U32.HI UR19, URZ, 0x4, UR19 ;  /* 0x000000043f137899 */ /* 0x000fe20008011613 */
[----:B------:R-:W-:Y:S01]  /*1d80*/  @UP0 UMOV UR16, UR22 ;  /* 0x0000001600100c82 */ /* 0x000fe20008000000 */
[----:B------:R-:W-:Y:S01]  /*1d90*/  @UP0 UMOV UR17, UR23 ;  /* 0x0000001700110c82 */ /* 0x000fe20008000000 */
[----:B------:R-:W-:Y:S01]  /*1da0*/  UMOV UR14, UR10 ;  /* 0x0000000a000e7c82 */ /* 0x000fe20008000000 */
[----:B------:R-:W-:-:S04]  /*1db0*/  ULOP3.LUT UR7, UR7, 0x200, URZ, 0xc0, !UPT ;  /* 0x0000020007077892 */ /* 0x000fc8000f8ec03f */
[----:B------:R-:W-:Y:S02]  /*1dc0*/  ULEA.HI UR7, UR18, UR7, URZ, 0x1c ;  /* 0x0000000712077291 */ /* 0x000fe4000f8fe03f */
[----:B------:R-:W-:Y:S01]  /*1dd0*/  VOTEU.ANY UP1, P1 ;  /* 0x00000000003f7886 */ /* 0x000fe20000820100 */
[----:B------:R-:W-:Y:S01]  /*1de0*/  VOTEU.ANY UP3, P1 ;  /* 0x00000000003f7886 */ /* 0x000fe20000860100 */
[----:B------:R-:W-:-:S03]  /*1df0*/  USGXT.U32 UR18, UR19, 0xe ;  /* 0x0000000e1312789a */ /* 0x000fc60008000000 */
[----:B------:R-:W-:Y:S01]  /*1e00*/  @UP1 UIADD3 UR13, UR30, 0x30000, URZ ;  /* 0x000300001e0d1890 */ /* 0x000fe2000fffe03f */
[----:B------:R-:W-:Y:S01]  /*1e10*/  @UP1 UMOV UR28, UR24 ;  /* 0x00000018001c1c82 */ /* 0x000fe20008000000 */
[----:B------:R3:W-:Y:S01]  /*1e20*/  @UP2 UTMALDG.2D [UR8], [UR16] ;  /* 0x00000008100025b4 */ /* 0x0007e20008008000 */
[----:B------:R-:W-:Y:S01]  /*1e30*/  @UP1 UMOV UR29, UR25 ;  /* 0x00000019001d1c82 */ /* 0x000fe20008000000 */
[----:B------:R-:W-:Y:S01]  /*1e40*/  UMOV UR19, 0x40000040 ;  /* 0x4000004000137882 */ /* 0x000fe20000000000 */
[----:B------:R4:W-:Y:S06]  /*1e50*/  MEMBAR.ALL.CTA ;  /* 0x0000000000007992 */ /* 0x0009ec0000008000 */
[----:B----4-:R-:W4:Y:S01]  /*1e60*/  FENCE.VIEW.ASYNC.S ;  /* 0x00000000000073c6 */ /* 0x010f220000000000 */
[----:B---3--:R-:W-:Y:S01]  /*1e70*/  ULOP3.LUT UR16, UR7, 0x3fff, URZ, 0xc0, !UPT ;  /* 0x00003fff07107892 */ /* 0x008fe2000f8ec03f */
[----:B------:R-:W-:Y:S01]  /*1e80*/  UMOV UR17, 0x40000040 ;  /* 0x4000004000117882 */ /* 0x000fe20000000000 */
[----:B----4-:R-:W-:Y:S06]  /*1e90*/  BAR.SYNC.DEFER_BLOCKING 0x0 ;  /* 0x0000000000007b1d */ /* 0x010fec0000010000 */
[----:B------:R1:W-:Y:S02]  /*1ea0*/  @UP3 UTMALDG.2D [UR12], [UR28] ;  /* 0x0000000c1c0035b4 */ /* 0x0003e40008008000 */
[----:B------:R-:W-:Y:S06]  /*1eb0*/  BAR.SYNC.DEFER_BLOCKING 0x0 ;  /* 0x0000000000007b1d */ /* 0x000fec0000010000 */
[----:B------:R-:W3:Y:S02]  /*1ec0*/  SYNCS.PHASECHK.TRANS64.TRYWAIT P0, [UR30+0x30000], R2 ;  /* 0x03000002ff0075a7 */ /* 0x000ee4000800015e */
[----:B-1-3--:R-:W-:Y:S05]  /*1ed0*/  @!P0 BRA `(.L_x_48) ;  /* 0x0000000800808947 */ /* 0x00afea0003800000 */
.L_x_50:
[----:B------:R-:W-:Y:S02]  /*1ee0*/  WARPGROUP.DEPBAR.LE gsb0, 0x0 ;  /* 0x00008000000079c5 */ /* 0x000fe40000010000 */
[----:B------:R-:W-:Y:S01]  /*1ef0*/  WARPGROUP.ARRIVE ;  /* 0x00000000000079c5 */ /* 0x000fe20000000000 */
[----:B------:R-:W-:Y:S01]  /*1f00*/  UMOV UR7, URZ ;  /* 0x0000003f00077c82 */ /* 0x000fe20008000000 */
[----:B------:R-:W-:Y:S01]  /*1f10*/  UMOV UR8, URZ ;  /* 0x0000003f00087c82 */ /* 0x000fe20008000000 */
[----:B------:R-:W1:Y:S01]  /*1f20*/  LDC R2, c[0x0][0x230] ;  /* 0x00008c00ff027b82 */ /* 0x000e620000000800 */
[----:B------:R-:W-:Y:S02]  /*1f30*/  UIADD3 UR6, UR6, 0x80, URZ ;  /* 0x0000008006067890 */ /* 0x000fe4000fffe03f */
[----:B------:R-:W-:Y:S01]  /*1f40*/  HGMMA.64x256x16.F32.BF16 R24, gdesc[UR16], R24 ;  /* 0x03e00000101879f0 */ /* 0x000fe20008701818 */
[----:B------:R-:W-:Y:S02]  /*1f50*/  UIADD3 UR18, UP1, UR18, 0x2, URZ ;  /* 0x0000000212127890 */ /* 0x000fe4000ff3e03f */
[----:B------:R-:W-:-:S02]  /*1f60*/  UIADD3 UR16, UP0, UR16, 0x2, URZ ;  /* 0x0000000210107890 */ /* 0x000fc4000ff1e03f */
[----:B------:R-:W-:Y:S02]  /*1f70*/  UIADD3.X UR19, UR8, 0x40000040, URZ, UP1, !UPT ;  /* 0x4000004008137890 */ /* 0x000fe40008ffe43f */
[----:B------:R-:W-:Y:S02]  /*1f80*/  UIADD3.X UR17, UR7, 0x40000040, URZ, UP0, !UPT ;  /* 0x4000004007117890 */ /* 0x000fe400087fe43f */
[----:B------:R-:W-:Y:S02]  /*1f90*/  UIADD3.64 UR30, UR18, 0x2, URZ ;  /* 0x00000002121e7897 */ /* 0x000fe4000fffe03f */
[----:B------:R-:W-:Y:S02]  /*1fa0*/  UIADD3.64 UR28, UR16, 0x2, URZ ;  /* 0x00000002101c7897 */ /* 0x000fe4000fffe03f */
[----:B------:R-:W-:-:S04]  /*1fb0*/  UIADD3 UR5, UR5, 0x1, URZ ;  /* 0x0000000105057890 */ /* 0x000fc8000fffe03f */
[----:B------:R-:W-:Y:S01]  /*1fc0*/  UISETP.NE.U32.AND UP0, UPT, UR5, 0x2, UPT ;  /* 0x000000020500788c */ /* 0x000fe2000bf05070 */
[----:B-1----:R-:W-:-:S03]  /*1fd0*/  ISETP.LE.AND P0, PT, R2, UR6, PT ;  /* 0x0000000602007c0c */ /* 0x002fc6000bf03270 */
[----:B------:R-:W-:Y:S02]  /*1fe0*/  USEL UR7, URZ, 0x1, UP0 ;  /* 0x000000013f077887 */ /* 0x000fe40008000000 */
[----:B------:R-:W-:Y:S02]  /*1ff0*/  USEL UR5, UR5, URZ, UP0 ;  /* 0x0000003f05057287 */ /* 0x000fe40008000000 */
[----:B------:R-:W-:-:S03]  /*2000*/  ULOP3.LUT UR4, UR4, UR7, URZ, 0x3c, !UPT ;  /* 0x0000000704047292 */ /* 0x000fc6000f8e3c3f */
[----:B------:R-:W-:-:S15]  /*2010*/  HGMMA.64x256x16.F32.BF16 R24, gdesc[UR16], R24 ;  /* 0x03e00000101879f0 */ /* 0x000fde0008701818 */
[----:B------:R-:W-:-:S13]  /*2020*/  NOP ;  /* 0x0000000000007918 */ /* 0x000fda0000000000 */
[----:B------:R-:W-:Y:S01]  /*2030*/  HGMMA.64x256x16.F32.BF16 R24, gdesc[UR28], R24 ;  /* 0x03e000001c1879f0 */ /* 0x000fe20008701818 */
[----:B------:R-:W-:Y:S02]  /*2040*/  UIADD3.64 UR30, UR18, 0x4, URZ ;  /* 0x00000004121e7897 */ /* 0x000fe4000fffe03f */
[----:B------:R-:W-:-:S15]  /*2050*/  UIADD3.64 UR28, UR16, 0x4, URZ ;  /* 0x00000004101c7897 */ /* 0x000fde000fffe03f */
[----:B------:R-:W-:-:S10]  /*2060*/  NOP ;  /* 0x0000000000007918 */ /* 0x000fd40000000000 */
        /* <DEDUP_REMOVED lines=10> */
[----:B------:R-:W-:Y:S02]  /*2110*/  UIADD3.64 UR28, UR16, 0x402, URZ ;  /* 0x00000402101c7897 */ /* 0x000fe4000fffe03f */
[----:B------:R-:W-:Y:S02]  /*2120*/  UIADD3.64 UR18, UR18, 0x804, URZ ;  /* 0x0000080412127897 */ /* 0x000fe4000fffe03f */
[----:B------:R-:W-:-:S15]  /*2130*/  UIADD3.64 UR16, UR16, 0x404, URZ ;  /* 0x0000040410107897 */ /* 0x000fde000fffe03f */
[----:B------:R-:W-:-:S06]  /*2140*/  NOP ;  /* 0x0000000000007918 */ /* 0x000fcc0000000000 */
[----:B------:R-:W-:-:S15]  /*2150*/  HGMMA.64x256x16.F32.BF16 R24, gdesc[UR28], R24 ;  /* 0x03e000001c1879f0 */ /* 0x000fde0008701818 */
[----:B------:R-:W-:-:S13]  /*2160*/  NOP ;  /* 0x0000000000007918 */ /* 0x000fda0000000000 */
[----:B------:R-:W-:Y:S01]  /*2170*/  HGMMA.64x256x16.F32.BF16 R24, gdesc[UR16], R24, gsb0 ;  /* 0x03e00000101879f0 */ /* 0x000fe20008001818 */
[----:B------:R-:W-:Y:S05]  /*2180*/  @!P0 BRA `(.L_x_49) ;  /* 0xfffffff800a08947 */ /* 0x000fea000383ffff */
.L_x_47:
[----:B------:R-:W-:Y:S02]  /*2190*/  WARPGROUP.DEPBAR.LE gsb0, 0x0 ;  /* 0x00008000000079c5 */ /* 0x000fe40000010000 */
[----:B------:R-:W-:Y:S01]  /*21a0*/  BAR.SYNC.DEFER_BLOCKING 0x0 ;  /* 0x0000000000007b1d */ /* 0x000fe20000010000 */
[C---:B-1----:R-:W-:Y:S01]  /*21b0*/  IMAD.SHL.U32 R2, R0.reuse, 0x80, RZ ;  /* 0x0000008000027824 */ /* 0x042fe200078e00ff */
[----:B------:R-:W-:Y:S01]  /*21c0*/  F2FP.BF16.F32.PACK_AB R24, R25, R24 ;  /* 0x000000181918723e */ /* 0x000fe200000010ff */
[----:B------:R-:W-:Y:S01]  /*21d0*/  IMAD.SHL.U32 R3, R0, 0x10, RZ ;  /* 0x0000001000037824 */ /* 0x000fe200078e00ff */
[----:B------:R-:W-:Y:S02]  /*21e0*/  F2FP.BF16.F32.PACK_AB R25, R27, R26 ;  /* 0x0000001a1b19723e */ /* 0x000fe400000010ff */
[----:B------:R-:W-:Y:S02]  /*21f0*/  ELECT P0, URZ, PT ;  /* 0x00000000003f782f */ /* 0x000fe40003800000 */
[----:B------:R-:W-:Y:S01]  /*2200*/  LOP3.LUT R2, R2, 0x780, RZ, 0xc0, !PT ;  /* 0x0000078002027812 */ /* 0x000fe200078ec0ff */
[----:B------:R-:W-:Y:S01]  /*2210*/  ULOP3.LUT UR21, UR21, 0x3, URZ, 0xc0, !UPT ;  /* 0x0000000315157892 */ /* 0x000fe2000f8ec03f */
[----:B------:R-:W-:Y:S01]  /*2220*/  F2FP.BF16.F32.PACK_AB R56, R57, R56 ;  /* 0x000000383938723e */ /* 0x000fe200000010ff */
[----:B------:R-:W-:Y:S01]  /*2230*/  UMOV UR10, UR11 ;  /* 0x0000000b000a7c82 */ /* 0x000fe20008000000 */
[----:B------:R-:W-:Y:S01]  /*2240*/  LOP3.LUT R3, R2, 0x70, R3, 0xf8, !PT ;  /* 0x0000007002037812 */ /* 0x000fe200078ef803 */
[----:B------:R-:W-:Y:S01]  /*2250*/  IMAD.SHL.U32 R2, R0, 0x40, RZ ;  /* 0x0000004000027824 */ /* 0x000fe200078e00ff */
[----:B------:R-:W-:Y:S01]  /*2260*/  F2FP.BF16.F32.PACK_AB R26, R29, R28 ;  /* 0x0000001c1d1a723e */ /* 0x000fe200000010ff */
[----:B---3--:R-:W-:Y:S01]  /*2270*/  ULEA UR9, UR21, UR15, 0x6 ;  /* 0x0000000f15097291 */ /* 0x008fe2000f8e303f */
[----:B------:R-:W-:Y:S01]  /*2280*/  LOP3.LUT R3, R3, 0x10, R0, 0x78, !PT ;  /* 0x0000001003037812 */ /* 0x000fe200078e7800 */
[----:B------:R-:W-:Y:S01]  /*2290*/  ULEA UR8, UR21, UR20, 0xe ;  /* 0x0000001415087291 */ /* 0x000fe2000f8e703f */
[----:B------:R-:W-:-:S02]  /*22a0*/  F2FP.BF16.F32.PACK_AB R27, R31, R30 ;  /* 0x0000001e1f1b723e */ /* 0x000fc400000010ff */
[----:B------:R-:W-:Y:S02]  /*22b0*/  LOP3.LUT R2, R3, 0x3800, R2, 0xf8, !PT ;  /* 0x0000380003027812 */ /* 0x000fe400078ef802 */
[----:B------:R-:W-:Y:S02]  /*22c0*/  F2FP.BF16.F32.PACK_AB R57, R59, R58 ;  /* 0x0000003a3b39723e */ /* 0x000fe400000010ff */
[C---:B------:R-:W-:Y:S01]  /*22d0*/  LOP3.LUT R3, R2.reuse, 0x20, RZ, 0x3c, !PT ;  /* 0x0000002002037812 */ /* 0x040fe200078e3cff */
[----:B------:R-:W-:Y:S01]  /*22e0*/  VIADD R0, R2, UR20 ;  /* 0x0000001402007c36 */ /* 0x000fe20008000000 */
[----:B------:R-:W1:Y:S02]  /*22f0*/  @!P2 SYNCS.CCTL.IV [UR20+0x30000] ;  /* 0x03000000ff00a9b1 */ /* 0x000e640008000014 */
[----:B-1----:R-:W-:Y:S01]  /*2300*/  BAR.SYNC.DEFER_BLOCKING 0x0 ;  /* 0x0000000000007b1d */ /* 0x002fe20000010000 */
[----:B------:R-:W-:Y:S01]  /*2310*/  F2FP.BF16.F32.PACK_AB R88, R89, R88 ;  /* 0x000000585958723e */ /* 0x000fe200000010ff */
[----:B------:R-:W-:Y:S01]  /*2320*/  VIADD R3, R3, UR20 ;  /* 0x0000001403037c36 */ /* 0x000fe20008000000 */
[----:B------:R-:W-:-:S02]  /*2330*/  F2FP.BF16.F32.PACK_AB R58, R61, R60 ;  /* 0x0000003c3d3a723e */ /* 0x000fc400000010ff */
[----:B------:R-:W-:Y:S02]  /*2340*/  F2FP.BF16.F32.PACK_AB R59, R63, R62 ;  /* 0x0000003e3f3b723e */ /* 0x000fe400000010ff */
[----:B------:R-:W-:Y:S02]  /*2350*/  F2FP.BF16.F32.PACK_AB R89, R91, R90 ;  /* 0x0000005a5b59723e */ /* 0x000fe400000010ff */
[----:B------:R-:W-:Y:S02]  /*2360*/  F2FP.BF16.F32.PACK_AB R120, R121, R120 ;  /* 0x000000787978723e */ /* 0x000fe400000010ff */
[----:B------:R-:W-:Y:S02]  /*2370*/  F2FP.BF16.F32.PACK_AB R32, R33, R32 ;  /* 0x000000202120723e */ /* 0x000fe400000010ff */
[----:B------:R-:W-:Y:S02]  /*2380*/  F2FP.BF16.F32.PACK_AB R90, R93, R92 ;  /* 0x0000005c5d5a723e */ /* 0x000fe400000010ff */
[----:B------:R-:W-:-:S02]  /*2390*/  F2FP.BF16.F32.PACK_AB R91, R95, R94 ;  /* 0x0000005e5f5b723e */ /* 0x000fc400000010ff */
[----:B------:R-:W-:Y:S02]  /*23a0*/  F2FP.BF16.F32.PACK_AB R121, R123, R122 ;  /* 0x0000007a7b79723e */ /* 0x000fe400000010ff */
[----:B------:R-:W-:Y:S02]  /*23b0*/  F2FP.BF16.F32.PACK_AB R33, R35, R34 ;  /* 0x000000222321723e */ /* 0x000fe400000010ff */
[----:B------:R-:W-:Y:S02]  /*23c0*/  F2FP.BF16.F32.PACK_AB R64, R65, R64 ;  /* 0x000000404140723e */ /* 0x000fe400000010ff */
[----:B------:R-:W-:Y:S01]  /*23d0*/  F2FP.BF16.F32.PACK_AB R122, R125, R124 ;  /* 0x0000007c7d7a723e */ /* 0x000fe200000010ff */
[----:B------:R-:W1:Y:S01]  /*23e0*/  @!P2 SYNCS.CCTL.IV [UR20+0x30008] ;  /* 0x03000800ff00a9b1 */ /* 0x000e620008000014 */
[----:B------:R-:W-:Y:S01]  /*23f0*/  F2FP.BF16.F32.PACK_AB R123, R127, R126 ;  /* 0x0000007e7f7b723e */ /* 0x000fe200000010ff */
[----:B-1----:R-:W-:Y:S01]  /*2400*/  STSM.16.M88.4 [R0], R24 ;  /* 0x0000001800007844 */ /* 0x002fe20000000200 */
[----:B------:R-:W-:-:S02]  /*2410*/  LOP3.LUT R4, R2, 0x40, RZ, 0x3c, !PT ;  /* 0x0000004002047812 */ /* 0x000fc400078e3cff */
[----:B------:R-:W-:Y:S01]  /*2420*/  F2FP.BF16.F32.PACK_AB R34, R37, R36 ;  /* 0x000000242522723e */ /* 0x000fe200000010ff */
[----:B------:R-:W-:Y:S01]  /*2430*/  STSM.16.M88.4 [R0+0x4000], R56 ;  /* 0x0040003800007844 */ /* 0x000fe20000000200 */
[----:B------:R-:W-:Y:S01]  /*2440*/  F2FP.BF16.F32.PACK_AB R35, R39, R38 ;  /* 0x000000262723723e */ /* 0x000fe200000010ff */
[----:B------:R-:W-:Y:S01]  /*2450*/  VIADD R4, R4, UR20 ;  /* 0x0000001404047c36 */ /* 0x000fe20008000000 */
[----:B------:R-:W-:Y:S01]  /*2460*/  F2FP.BF16.F32.PACK_AB R65, R67, R66 ;  /* 0x000000424341723e */ /* 0x000fe200000010ff */
[----:B------:R-:W-:Y:S01]  /*2470*/  STSM.16.M88.4 [R0+0x8000], R88 ;  /* 0x0080005800007844 */ /* 0x000fe20000000200 */
[----:B------:R-:W-:Y:S02]  /*2480*/  F2FP.BF16.F32.PACK_AB R96, R97, R96 ;  /* 0x000000606160723e */ /* 0x000fe400000010ff */
[----:B------:R-:W-:Y:S01]  /*2490*/  F2FP.BF16.F32.PACK_AB R66, R69, R68 ;  /* 0x000000444542723e */ /* 0x000fe200000010ff */
[----:B------:R-:W-:Y:S01]  /*24a0*/  STSM.16.M88.4 [R0+0xc000], R120 ;  /* 0x00c0007800007844 */ /* 0x000fe20000000200 */
[----:B------:R-:W-:-:S02]  /*24b0*/  F2FP.BF16.F32.PACK_AB R67, R71, R70 ;  /* 0x000000464743723e */ /* 0x000fc400000010ff */
[----:B------:R-:W-:Y:S01]  /*24c0*/  F2FP.BF16.F32.PACK_AB R97, R99, R98 ;  /* 0x000000626361723e */ /* 0x000fe200000010ff */
[----:B------:R-:W-:Y:S01]  /*24d0*/  STSM.16.M88.4 [R3], R32 ;  /* 0x0000002003007844 */ /* 0x000fe20000000200 */
[----:B------:R-:W-:Y:S02]  /*24e0*/  F2FP.BF16.F32.PACK_AB R128, R129, R128 ;  /* 0x000000808180723e */ /* 0x000fe400000010ff */
[----:B------:R-:W-:Y:S01]  /*24f0*/  F2FP.BF16.F32.PACK_AB R40, R41, R40 ;  /* 0x000000282928723e */ /* 0x000fe200000010ff */
[----:B------:R-:W-:Y:S01]  /*2500*/  STSM.16.M88.4 [R3+0x4000], R64 ;  /* 0x0040004003007844 */ /* 0x000fe20000000200 */
[----:B------:R-:W-:Y:S02]  /*2510*/  F2FP.BF16.F32.PACK_AB R98, R101, R100 ;  /* 0x000000646562723e */ /* 0x000fe400000010ff */
[----:B------:R-:W-:Y:S02]  /*2520*/  F2FP.BF16.F32.PACK_AB R99, R103, R102 ;  /* 0x000000666763723e */ /* 0x000fe400000010ff */
[----:B------:R-:W-:-:S02]  /*2530*/  F2FP.BF16.F32.PACK_AB R129, R131, R130 ;  /* 0x000000828381723e */ /* 0x000fc400000010ff */
[----:B------:R-:W-:Y:S01]  /*2540*/  F2FP.BF16.F32.PACK_AB R41, R43, R42 ;  /* 0x0000002a2b29723e */ /* 0x000fe200000010ff */
[----:B------:R-:W-:Y:S01]  /*2550*/  STSM.16.M88.4 [R3+0x8000], R96 ;  /* 0x0080006003007844 */ /* 0x000fe20000000200 */
[----:B------:R-:W-:Y:S02]  /*2560*/  F2FP.BF16.F32.PACK_AB R72, R73, R72 ;  /* 0x000000484948723e */ /* 0x000fe400000010ff */
[----:B------:R-:W-:Y:S02]  /*2570*/  F2FP.BF16.F32.PACK_AB R130, R133, R132 ;  /* 0x000000848582723e */ /* 0x000fe400000010ff */
[----:B------:R-:W-:Y:S02]  /*2580*/  F2FP.BF16.F32.PACK_AB R131, R135, R134 ;  /* 0x000000868783723e */ /* 0x000fe400000010ff */
[----:B------:R-:W-:Y:S02]  /*2590*/  LOP3.LUT R2, R2, 0x60, RZ, 0x3c, !PT ;  /* 0x0000006002027812 */ /* 0x000fe400078e3cff */
[----:B------:R-:W-:Y:S01]  /*25a0*/  F2FP.BF16.F32.PACK_AB R42, R45, R44 ;  /* 0x0000002c2d2a723e */ /* 0x000fe200000010ff */
[----:B------:R-:W-:Y:S01]  /*25b0*/  STSM.16.M88.4 [R3+0xc000], R128 ;  /* 0x00c0008003007844 */ /* 0x000fe20000000200 */
[----:B------:R-:W-:Y:S01]  /*25c0*/  F2FP.BF16.F32.PACK_AB R43, R47, R46 ;  /* 0x0000002e2f2b723e */ /* 0x000fe200000010ff */
[----:B------:R-:W-:Y:S01]  /*25d0*/  VIADD R2, R2, UR20 ;  /* 0x0000001402027c36 */ /* 0x000fe20008000000 */
[----:B------:R-:W-:-:S02]  /*25e0*/  F2FP.BF16.F32.PACK_AB R73, R75, R74 ;  /* 0x0000004a4b49723e */ /* 0x000fc400000010ff */
[----:B------:R-:W-:Y:S01]  /*25f0*/  F2FP.BF16.F32.PACK_AB R104, R105, R104 ;  /* 0x000000686968723e */ /* 0x000fe200000010ff */
[----:B------:R-:W-:Y:S01]  /*2600*/  STSM.16.M88.4 [R4], R40 ;  /* 0x0000002804007844 */ /* 0x000fe20000000200 */
[----:B------:R-:W-:Y:S02]  /*2610*/  F2FP.BF16.F32.PACK_AB R74, R77, R76 ;  /* 0x0000004c4d4a723e */ /* 0x000fe400000010ff */
[----:B------:R-:W-:Y:S02]  /*2620*/  F2FP.BF16.F32.PACK_AB R75, R79, R78 ;  /* 0x0000004e4f4b723e */ /* 0x000fe400000010ff */
[----:B------:R-:W-:Y:S02]  /*2630*/  F2FP.BF16.F32.PACK_AB R105, R107, R106 ;  /* 0x0000006a6b69723e */ /* 0x000fe400000010ff */
[----:B------:R-:W-:Y:S01]  /*2640*/  F2FP.BF16.F32.PACK_AB R136, R137, R136 ;  /* 0x000000888988723e */ /* 0x000fe200000010ff */
[----:B------:R-:W-:Y:S01]  /*2650*/  STSM.16.M88.4 [R4+0x4000], R72 ;  /* 0x0040004804007844 */ /* 0x000fe20000000200 */
[----:B------:R-:W-:-:S02]  /*2660*/  F2FP.BF16.F32.PACK_AB R48, R49, R48 ;  /* 0x000000303130723e */ /* 0x000fc400000010ff */
[----:B------:R-:W-:Y:S02]  /*2670*/  F2FP.BF16.F32.PACK_AB R106, R109, R108 ;  /* 0x0000006c6d6a723e */ /* 0x000fe400000010ff */
[----:B------:R-:W-:Y:S02]  /*2680*/  F2FP.BF16.F32.PACK_AB R107, R111, R110 ;  /* 0x0000006e6f6b723e */ /* 0x000fe400000010ff */
[----:B------:R-:W-:Y:S02]  /*2690*/  F2FP.BF16.F32.PACK_AB R137, R139, R138 ;  /* 0x0000008a8b89723e */ /* 0x000fe400000010ff */
[----:B------:R-:W-:Y:S01]  /*26a0*/  F2FP.BF16.F32.PACK_AB R49, R51, R50 ;  /* 0x000000323331723e */ /* 0x000fe200000010ff */
[----:B------:R-:W-:Y:S01]  /*26b0*/  STSM.16.M88.4 [R4+0x8000], R104 ;  /* 0x0080006804007844 */ /* 0x000fe20000000200 */
[----:B------:R-:W-:Y:S02]  /*26c0*/  F2FP.BF16.F32.PACK_AB R80, R81, R80 ;  /* 0x000000505150723e */ /* 0x000fe400000010ff */
[----:B------:R-:W-:-:S02]  /*26d0*/  F2FP.BF16.F32.PACK_AB R138, R141, R140 ;  /* 0x0000008c8d8a723e */ /* 0x000fc400000010ff */
[----:B------:R-:W-:Y:S02]  /*26e0*/  F2FP.BF16.F32.PACK_AB R139, R143, R142 ;  /* 0x0000008e8f8b723e */ /* 0x000fe400000010ff */
[----:B------:R-:W-:Y:S02]  /*26f0*/  F2FP.BF16.F32.PACK_AB R50, R53, R52 ;  /* 0x000000343532723e */ /* 0x000fe400000010ff */
[----:B------:R-:W-:Y:S01]  /*2700*/  F2FP.BF16.F32.PACK_AB R51, R55, R54 ;  /* 0x000000363733723e */ /* 0x000fe200000010ff */
[----:B------:R-:W-:Y:S01]  /*2710*/  STSM.16.M88.4 [R4+0xc000], R136 ;  /* 0x00c0008804007844 */ /* 0x000fe20000000200 */
[----:B------:R-:W-:Y:S02]  /*2720*/  F2FP.BF16.F32.PACK_AB R81, R83, R82 ;  /* 0x000000525351723e */ /* 0x000fe400000010ff */
[----:B------:R-:W-:Y:S01]  /*2730*/  F2FP.BF16.F32.PACK_AB R112, R113, R112 ;  /* 0x000000707170723e */ /* 0x000fe200000010ff */
[----:B------:R-:W-:Y:S01]  /*2740*/  STSM.16.M88.4 [R2], R48 ;  /* 0x0000003002007844 */ /* 0x000fe20000000200 */
[----:B------:R-:W-:-:S02]  /*2750*/  F2FP.BF16.F32.PACK_AB R82, R85, R84 ;  /* 0x000000545552723e */ /* 0x000fc400000010ff */
[----:B------:R-:W-:Y:S02]  /*2760*/  F2FP.BF16.F32.PACK_AB R83, R87, R86 ;  /* 0x000000565753723e */ /* 0x000fe400000010ff */
        /* <DEDUP_REMOVED lines=9> */
[----:B------:R-:W-:-:S03]  /*2800*/  ISETP.LT.U32.AND P0, PT, R6, 0x80, P0 ;  /* 0x000000800600780c */ /* 0x000fc60000701070 */
[----:B------:R-:W-:Y:S01]  /*2810*/  STSM.16.M88.4 [R2+0xc000], R144 ;  /* 0x00c0009002007844 */ /* 0x000fe20000000200 */
[----:B------:R1:W-:Y:S06]  /*2820*/  MEMBAR.ALL.CTA ;  /* 0x0000000000007992 */ /* 0x0003ec0000008000 */
[----:B-1----:R-:W1:Y:S03]  /*2830*/  FENCE.VIEW.ASYNC.S ;  /* 0x00000000000073c6 */ /* 0x002e660000000000 */
[----:B-1----:R-:W-:Y:S01]  /*2840*/  VOTEU.ANY UP0, P0 ;  /* 0x00000000003f7886 */ /* 0x002fe20000000100 */
[----:B------:R-:W-:-:S04]  /*2850*/  VOTEU.ANY UP1, P0 ;  /* 0x00000000003f7886 */ /* 0x000fc80000020100 */
[----:B------:R-:W-:Y:S01]  /*2860*/  @UP0 UMOV UR6, UR26 ;  /* 0x0000001a00060c82 */ /* 0x000fe20008000000 */
[----:B------:R-:W-:Y:S01]  /*2870*/  @UP0 UMOV UR7, UR27 ;  /* 0x0000001b00070c82 */ /* 0x000fe20008000000 */
[----:B------:R-:W-:Y:S06]  /*2880*/  BAR.SYNC.DEFER_BLOCKING 0x0 ;  /* 0x0000000000007b1d */ /* 0x000fec0000010000 */
[----:B------:R1:W-:Y:S01]  /*2890*/  @UP1 UTMASTG.2D [UR8], [UR6] ;  /* 0x00000008060013b5 */ /* 0x0003e20008008000 */
[----:B------:R0:W-:Y:S01]  /*28a0*/  UTMACMDFLUSH ;  /* 0x00000000000079b7 */ /* 0x0001e20000000000 */
[----:B------:R-:W-:-:S04]  /*28b0*/  DEPBAR.LE SB0, 0x0 ;  /* 0x000080000000791a */ /* 0x000fc80000000000 */
[----:B------:R-:W-:Y:S06]  /*28c0*/  BAR.SYNC.DEFER_BLOCKING 0x0 ;  /* 0x0000000000007b1d */ /* 0x000fec0000010000 */
[----:B-1----:R-:W-:Y:S05]  /*28d0*/  EXIT ;  /* 0x000000000000794d */ /* 0x002fea0003800000 */
.L_x_48:
[----:B------:R-:W1:Y:S02]  /*28e0*/  SYNCS.PHASECHK.TRANS64.TRYWAIT P0, [UR30+0x30000], R2 ;  /* 0x03000002ff0075a7 */ /* 0x000e64000800015e */
[----:B-1----:R-:W-:Y:S05]  /*28f0*/  @!P0 BRA `(.L_x_48) ;  /* 0xfffffffc00f88947 */ /* 0x002fea000383ffff */
[----:B------:R-:W-:Y:S05]  /*2900*/  BRA `(.L_x_50) ;  /* 0xfffffff400747947 */ /* 0x000fea000383ffff */
.L_x_51:
[----:B------:R-:W-:-:S00]  /*2910*/  BRA `(.L_x_51) ;  /* 0xfffffffc00fc7947 */ /* 0x000fc0000383ffff */
[----:B------:R-:W-:-:S00]  /*2920*/  NOP ;  /* 0x0000000000007918 */ /* 0x000fc00000000000 */
        /* <DEDUP_REMOVED lines=13> */
.L_x_52:


//--------------------- .nv.shared.gluon_wgmma    --------------------------
	.section	.nv.shared.gluon_wgmma,"aw",@nobits
	.sectionflags	@""
	.align	16
	.zero		1024


//--------------------- .nv.shared.reserved.0     --------------------------
	.section	.nv.shared.reserved.0,"aw",@nobits
	.weak		__nv_reservedSMEM_offset_0_alias
	.size		__nv_reservedSMEM_offset_0_alias, 0, 0
	.other		__nv_reservedSMEM_offset_0_alias,@"STO_CUDA_RESERVED_SHARED STV_DEFAULT"
__nv_reservedSMEM_offset_0_alias:
	.zero		0


//--------------------- .nv.constant0.gluon_wgmma --------------------------
	.section	.nv.constant0.gluon_wgmma,"a",@progbits
	.sectionflags	@""
	.align	4
.nv.constant0.gluon_wgmma:
	.zero		608


//--------------------- SYMBOLS --------------------------

	.type		.nv.reservedSmem.offset0,@object
	.size		.nv.reservedSmem.offset0,0x4
